	.target	sm_80

	.elftype	@"ET_EXEC"


//--------------------- .note.nv.tkinfo           --------------------------
	.section	.note.nv.tkinfo,"",@"SHT_NOTE"
	.sectionflags	@"SHF_NOTE_NV_TKINFO"
	.tkinfo
        /*0018*/ 	.word	0x00000002
        /*0030*/ 	.string	""
        /*0030*/ 	.string	"ptxas"
        /*0030*/ 	.string	"Cuda compilation tools, release 13.0, V13.0.88"
        /*0030*/ 	.string	"Build cuda_13.0.r13.0/compiler.36424714_0"
        /*0030*/ 	.string	"-v  -suppress-debug-info  -lineinfo  -arch sm_80 "



//--------------------- .note.nv.cuinfo           --------------------------
	.section	.note.nv.cuinfo,"",@"SHT_NOTE"
	.sectionflags	@"SHF_NOTE_NV_CUINFO"
        /*0018*/ 	.short	0x0002
        /*001a*/ 	.short	0x0050
        /*001c*/ 	.short	0x0082
	.zero		2


//--------------------- .nv.info                  --------------------------
	.section	.nv.info,"",@"SHT_CUDA_INFO"
	.align	4


	//----- nvinfo : EIATTR_REGCOUNT
	.align		4
        /*0000*/ 	.byte	0x04, 0x2f
        /*0002*/ 	.short	(.L_1 - .L_0)
	.align		4
.L_0:
        /*0004*/ 	.word	index@(matmul_kernel)
        /*0008*/ 	.word	0x00000080


	//----- nvinfo : EIATTR_FRAME_SIZE
	.align		4
.L_1:
        /*000c*/ 	.byte	0x04, 0x11
        /*000e*/ 	.short	(.L_3 - .L_2)
	.align		4
.L_2:
        /*0010*/ 	.word	index@(matmul_kernel)
        /*0014*/ 	.word	0x00000228


	//----- nvinfo : EIATTR_MIN_STACK_SIZE
	.align		4
.L_3:
        /*0018*/ 	.byte	0x04, 0x12
        /*001a*/ 	.short	(.L_5 - .L_4)
	.align		4
.L_4:
        /*001c*/ 	.word	index@(matmul_kernel)
        /*0020*/ 	.word	0x00000228
.L_5:


//--------------------- .nv.info.matmul_kernel    --------------------------
	.section	.nv.info.matmul_kernel,"",@"SHT_CUDA_INFO"
	.sectionflags	@""
	.align	4


	//----- nvinfo : EIATTR_CUDA_API_VERSION
	.align		4
        /*0000*/ 	.byte	0x04, 0x37
        /*0002*/ 	.short	(.L_7 - .L_6)
.L_6:
        /*0004*/ 	.word	0x00000082


	//----- nvinfo : EIATTR_SW2861232_WAR
	.align		4
.L_7:
        /*0008*/ 	.byte	0x01, 0x35
	.zero		2


	//----- nvinfo : EIATTR_PARAM_CBANK
	.align		4
        /*000c*/ 	.byte	0x04, 0x0a
        /*000e*/ 	.short	(.L_9 - .L_8)
	.align		4
.L_8:
        /*0010*/ 	.word	index@(.nv.constant0.matmul_kernel)
        /*0014*/ 	.short	0x0160
        /*0016*/ 	.short	0x0050


	//----- nvinfo : EIATTR_CBANK_PARAM_SIZE
	.align		4
.L_9:
        /*0018*/ 	.byte	0x03, 0x19
        /*001a*/ 	.short	0x0050


	//----- nvinfo : EIATTR_KPARAM_INFO
	.align		4
        /*001c*/ 	.byte	0x04, 0x17
        /*001e*/ 	.short	(.L_11 - .L_10)
.L_10:
        /*0020*/ 	.word	0x00000000
        /*0024*/ 	.short	0x000d
        /*0026*/ 	.short	0x0048
        /*0028*/ 	.byte	0x00, 0xf4, 0x21, 0x00


	//----- nvinfo : EIATTR_KPARAM_INFO
	.align		4
.L_11:
        /*002c*/ 	.byte	0x04, 0x17
        /*002e*/ 	.short	(.L_13 - .L_12)
.L_12:
        /*0030*/ 	.word	0x00000000
        /*0034*/ 	.short	0x000c
        /*0036*/ 	.short	0x0040
        /*0038*/ 	.byte	0x00, 0xf4, 0x21, 0x00


	//----- nvinfo : EIATTR_KPARAM_INFO
	.align		4
.L_13:
        /*003c*/ 	.byte	0x04, 0x17
        /*003e*/ 	.short	(.L_15 - .L_14)
.L_14:
        /*0040*/ 	.word	0x00000000
        /*0044*/ 	.short	0x000b
        /*0046*/ 	.short	0x0038
        /*0048*/ 	.byte	0x00, 0xf0, 0x11, 0x00


	//----- nvinfo : EIATTR_KPARAM_INFO
	.align		4
.L_15:
        /*004c*/ 	.byte	0x04, 0x17
        /*004e*/ 	.short	(.L_17 - .L_16)
.L_16:
        /*0050*/ 	.word	0x00000000
        /*0054*/ 	.short	0x000a
        /*0056*/ 	.short	0x0034
        /*0058*/ 	.byte	0x00, 0xf0, 0x11, 0x00


	//----- nvinfo : EIATTR_KPARAM_INFO
	.align		4
.L_17:
        /*005c*/ 	.byte	0x04, 0x17
        /*005e*/ 	.short	(.L_19 - .L_18)
.L_18:
        /*0060*/ 	.word	0x00000000
        /*0064*/ 	.short	0x0009
        /*0066*/ 	.short	0x0030
        /*0068*/ 	.byte	0x00, 0xf0, 0x11, 0x00


	//----- nvinfo : EIATTR_KPARAM_INFO
	.align		4
.L_19:
        /*006c*/ 	.byte	0x04, 0x17
        /*006e*/ 	.short	(.L_21 - .L_20)
.L_20:
        /*0070*/ 	.word	0x00000000
        /*0074*/ 	.short	0x0008
        /*0076*/ 	.short	0x002c
        /*0078*/ 	.byte	0x00, 0xf0, 0x11, 0x00


	//----- nvinfo : EIATTR_KPARAM_INFO
	.align		4
.L_21:
        /*007c*/ 	.byte	0x04, 0x17
        /*007e*/ 	.short	(.L_23 - .L_22)
.L_22:
        /*0080*/ 	.word	0x00000000
        /*0084*/ 	.short	0x0007
        /*0086*/ 	.short	0x0028
        /*0088*/ 	.byte	0x00, 0xf0, 0x11, 0x00


	//----- nvinfo : EIATTR_KPARAM_INFO
	.align		4
.L_23:
        /*008c*/ 	.byte	0x04, 0x17
        /*008e*/ 	.short	(.L_25 - .L_24)
.L_24:
        /*0090*/ 	.word	0x00000000
        /*0094*/ 	.short	0x0006
        /*0096*/ 	.short	0x0024
        /*0098*/ 	.byte	0x00, 0xf0, 0x11, 0x00


	//----- nvinfo : EIATTR_KPARAM_INFO
	.align		4
.L_25:
        /*009c*/ 	.byte	0x04, 0x17
        /*009e*/ 	.short	(.L_27 - .L_26)
.L_26:
        /*00a0*/ 	.word	0x00000000
        /*00a4*/ 	.short	0x0005
        /*00a6*/ 	.short	0x0020
        /*00a8*/ 	.byte	0x00, 0xf0, 0x11, 0x00


	//----- nvinfo : EIATTR_KPARAM_INFO
	.align		4
.L_27:
        /*00ac*/ 	.byte	0x04, 0x17
        /*00ae*/ 	.short	(.L_29 - .L_28)
.L_28:
        /*00b0*/ 	.word	0x00000000
        /*00b4*/ 	.short	0x0004
        /*00b6*/ 	.short	0x001c
        /*00b8*/ 	.byte	0x00, 0xf0, 0x11, 0x00


	//----- nvinfo : EIATTR_KPARAM_INFO
	.align		4
.L_29:
        /*00bc*/ 	.byte	0x04, 0x17
        /*00be*/ 	.short	(.L_31 - .L_30)
.L_30:
        /*00c0*/ 	.word	0x00000000
        /*00c4*/ 	.short	0x0003
        /*00c6*/ 	.short	0x0018
        /*00c8*/ 	.byte	0x00, 0xf0, 0x11, 0x00


	//----- nvinfo : EIATTR_KPARAM_INFO
	.align		4
.L_31:
        /*00cc*/ 	.byte	0x04, 0x17
        /*00ce*/ 	.short	(.L_33 - .L_32)
.L_32:
        /*00d0*/ 	.word	0x00000000
        /*00d4*/ 	.short	0x0002
        /*00d6*/ 	.short	0x0010
        /*00d8*/ 	.byte	0x00, 0xf4, 0x21, 0x00


	//----- nvinfo : EIATTR_KPARAM_INFO
	.align		4
.L_33:
        /*00dc*/ 	.byte	0x04, 0x17
        /*00de*/ 	.short	(.L_35 - .L_34)
.L_34:
        /*00e0*/ 	.word	0x00000000
        /*00e4*/ 	.short	0x0001
        /*00e6*/ 	.short	0x0008
        /*00e8*/ 	.byte	0x00, 0xf4, 0x21, 0x00


	//----- nvinfo : EIATTR_KPARAM_INFO
	.align		4
.L_35:
        /*00ec*/ 	.byte	0x04, 0x17
        /*00ee*/ 	.short	(.L_37 - .L_36)
.L_36:
        /*00f0*/ 	.word	0x00000000
        /*00f4*/ 	.short	0x0000
        /*00f6*/ 	.short	0x0000
        /*00f8*/ 	.byte	0x00, 0xf4, 0x21, 0x00


	//----- nvinfo : EIATTR_MAXREG_COUNT
	.align		4
.L_37:
        /*00fc*/ 	.byte	0x03, 0x1b
        /*00fe*/ 	.short	0x0080


	//----- nvinfo : EIATTR_NUM_BARRIERS
	.align		4
        /*0100*/ 	.byte	0x02, 0x4c
        /*0102*/ 	.byte	0x01
	.zero		1


	//----- nvinfo : EIATTR_ANNOTATIONS
	.align		4
        /*0104*/ 	.byte	0x04, 0x55
        /*0106*/ 	.short	(.L_39 - .L_38)


	//   ....[0]....
.L_38:
        /*0108*/ 	.word	0x00000001
        /*010c*/ 	.byte	0x30, 0x06, 0x00, 0x00, 0x01, 0x00, 0x00, 0x00, 0x40, 0x06, 0x00, 0x00, 0x01, 0x00, 0x00, 0x00
        /* <DEDUP_REMOVED lines=177> */
        /*0c2c*/ 	.byte	0x50, 0x98, 0x00, 0x00


	//----- nvinfo : EIATTR_MERCURY_ISA_VERSION
	.align		4
.L_39:
        /*0c30*/ 	.byte	0x03, 0x5f
        /*0c32*/ 	.short	0x0000


	//----- nvinfo : EIATTR_EXIT_INSTR_OFFSETS
	.align		4
        /*0c34*/ 	.byte	0x04, 0x1c
        /*0c36*/ 	.short	(.L_41 - .L_40)


	//   ....[0]....
.L_40:
        /*0c38*/ 	.word	0x0000b610


	//   ....[1]....
        /*0c3c*/ 	.word	0x0000b640


	//----- nvinfo : EIATTR_REQNTID
	.align		4
.L_41:
        /*0c40*/ 	.byte	0x04, 0x10
        /*0c42*/ 	.short	(.L_43 - .L_42)
.L_42:
        /*0c44*/ 	.word	0x00000200
        /*0c48*/ 	.word	0x00000001
        /*0c4c*/ 	.word	0x00000001
.L_43:


//--------------------- .nv.callgraph             --------------------------
	.section	.nv.callgraph,"",@"SHT_CUDA_CALLGRAPH"
	.align	4
	.sectionentsize	8
	.align		4
        /*0000*/ 	.word	0x00000000
	.align		4
        /*0004*/ 	.word	0xffffffff
	.align		4
        /*0008*/ 	.word	0x00000000
	.align		4
        /*000c*/ 	.word	0xfffffffe
	.align		4
        /*0010*/ 	.word	0x00000000
	.align		4
        /*0014*/ 	.word	0xfffffffd
	.align		4
        /*0018*/ 	.word	0x00000000
	.align		4
        /*001c*/ 	.word	0xfffffffc


//--------------------- .nv.rel.action            --------------------------
	.section	.nv.rel.action,"",@"SHT_CUDA_RELOCINFO"
	.align	8
	.sectionentsize	8
        /*0000*/ 	.byte	0x73, 0x00, 0x00, 0x00, 0x00, 0x00, 0x00, 0x00, 0x00, 0x00, 0x00, 0x11, 0x25, 0x00, 0x05, 0x36


//--------------------- .nv.constant0.matmul_kernel --------------------------
	.section	.nv.constant0.matmul_kernel,"a",@progbits
	.sectionflags	@""
	.align	4
.nv.constant0.matmul_kernel:
	.zero		432


//--------------------- .text.matmul_kernel       --------------------------
	.section	.text.matmul_kernel,"ax",@progbits
	.sectioninfo	@"SHI_REGISTERS=128"
	.align	128
        .global         matmul_kernel
        .type           matmul_kernel,@function
        .size           matmul_kernel,(.L_x_4 - matmul_kernel)
        .other          matmul_kernel,@"STO_CUDA_ENTRY STV_DEFAULT"
matmul_kernel:
.text.matmul_kernel:
[----:B------:R-:W-:-:S03]  /*0000*/  IMAD.MOV.U32 R1, RZ, RZ, c[0x0][0x28] ;  /* 0x00000a00ff017624 */ /* 0x000fc600078e00ff */
[----:B------:R-:W-:Y:S01]  /*0010*/  IMAD.MOV.U32 R0, RZ, RZ, c[0x0][0x17c] ;  /* 0x00005f00ff007624 */ /* 0x000fe200078e00ff */
[----:B------:R-:W0:Y:S01]  /*0020*/  S2R R5, SR_CTAID.X ;  /* 0x0000000000057919 */ /* 0x000e220000002500 */
[----:B------:R-:W-:Y:S01]  /*0030*/  IADD3 R1, R1, -0x228, RZ ;  /* 0xfffffdd801017810 */ /* 0x000fe20007ffe0ff */
[----:B------:R-:W-:Y:S01]  /*0040*/  ULDC.64 UR6, c[0x0][0x118] ;  /* 0x0000460000067ab9 */ /* 0x000fe20000000a00 */
[----:B------:R-:W-:Y:S01]  /*0050*/  CS2R R36, SRZ ;  /* 0x0000000000247805 */ /* 0x000fe2000001ff00 */
[----:B------:R-:W-:Y:S01]  /*0060*/  IADD3 R0, R0, 0x7f, RZ ;  /* 0x0000007f00007810 */ /* 0x000fe20007ffe0ff */
[----:B------:R-:W1:Y:S01]  /*0070*/  S2R R42, SR_TID.X ;  /* 0x00000000002a7919 */ /* 0x000e620000002100 */
[----:B------:R-:W-:Y:S01]  /*0080*/  CS2R R12, SRZ ;  /* 0x00000000000c7805 */ /* 0x000fe2000001ff00 */
[----:B------:R-:W-:Y:S01]  /*0090*/  CS2R R84, SRZ ;  /* 0x0000000000547805 */ /* 0x000fe2000001ff00 */
[----:B------:R-:W-:Y:S01]  /*00a0*/  SHF.R.S32.HI R3, RZ, 0x1f, R0 ;  /* 0x0000001fff037819 */ /* 0x000fe20000011400 */
[----:B------:R-:W-:Y:S01]  /*00b0*/  CS2R R14, SRZ ;  /* 0x00000000000e7805 */ /* 0x000fe2000001ff00 */
[----:B------:R-:W-:Y:S01]  /*00c0*/  CS2R R44, SRZ ;  /* 0x00000000002c7805 */ /* 0x000fe2000001ff00 */
[----:B------:R-:W-:Y:S01]  /*00d0*/  CS2R R18, SRZ ;  /* 0x0000000000127805 */ /* 0x000fe2000001ff00 */
[----:B------:R-:W-:Y:S01]  /*00e0*/  LEA.HI R3, R3, R0, RZ, 0x7 ;  /* 0x0000000003037211 */ /* 0x000fe200078f38ff */
[----:B------:R-:W-:Y:S01]  /*00f0*/  CS2R R20, SRZ ;  /* 0x0000000000147805 */ /* 0x000fe2000001ff00 */
[----:B------:R-:W-:Y:S01]  /*0100*/  CS2R R24, SRZ ;  /* 0x0000000000187805 */ /* 0x000fe2000001ff00 */
[----:B------:R-:W-:Y:S01]  /*0110*/  CS2R R38, SRZ ;  /* 0x0000000000267805 */ /* 0x000fe2000001ff00 */
[----:B------:R-:W-:Y:S01]  /*0120*/  SHF.R.S32.HI R3, RZ, 0x7, R3 ;  /* 0x00000007ff037819 */ /* 0x000fe20000011403 */
[----:B------:R-:W-:Y:S01]  /*0130*/  CS2R R86, SRZ ;  /* 0x0000000000567805 */ /* 0x000fe2000001ff00 */
[----:B------:R-:W-:Y:S01]  /*0140*/  CS2R R46, SRZ ;  /* 0x00000000002e7805 */ /* 0x000fe2000001ff00 */
[----:B------:R-:W-:Y:S01]  /*0150*/  CS2R R16, SRZ ;  /* 0x0000000000107805 */ /* 0x000fe2000001ff00 */
[----:B------:R-:W-:Y:S01]  /*0160*/  CS2R R22, SRZ ;  /* 0x0000000000167805 */ /* 0x000fe2000001ff00 */
[----:B------:R-:W-:Y:S01]  /*0170*/  IMAD.SHL.U32 R4, R3, 0x8, RZ ;  /* 0x0000000803047824 */ /* 0x000fe200078e00ff */
[----:B0-----:R-:W-:-:S04]  /*0180*/  IABS R8, R5 ;  /* 0x0000000500087213 */ /* 0x001fc80000000000 */
[-C--:B------:R-:W-:Y:S02]  /*0190*/  IABS R7, R4.reuse ;  /* 0x0000000400077213 */ /* 0x080fe40000000000 */
[----:B------:R-:W-:Y:S02]  /*01a0*/  IABS R10, R4 ;  /* 0x00000004000a7213 */ /* 0x000fe40000000000 */
[----:B------:R-:W0:Y:S08]  /*01b0*/  I2F.RP R0, R7 ;  /* 0x0000000700007306 */ /* 0x000e300000209400 */
[----:B0-----:R-:W0:Y:S02]  /*01c0*/  MUFU.RCP R0, R0 ;  /* 0x0000000000007308 */ /* 0x001e240000001000 */
[----:B0-----:R-:W-:Y:S01]  /*01d0*/  IADD3 R2, R0, 0xffffffe, RZ ;  /* 0x0ffffffe00027810 */ /* 0x001fe20007ffe0ff */
[----:B------:R-:W-:-:S05]  /*01e0*/  IMAD.MOV R0, RZ, RZ, -R10 ;  /* 0x000000ffff007224 */ /* 0x000fca00078e0a0a */
[----:B------:R0:W2:Y:S02]  /*01f0*/  F2I.FTZ.U32.TRUNC.NTZ R3, R2 ;  /* 0x0000000200037305 */ /* 0x0000a4000021f000 */
[----:B0-----:R-:W-:Y:S02]  /*0200*/  IMAD.MOV.U32 R2, RZ, RZ, RZ ;  /* 0x000000ffff027224 */ /* 0x001fe400078e00ff */
[----:B--2---:R-:W-:-:S04]  /*0210*/  IMAD.MOV R6, RZ, RZ, -R3 ;  /* 0x000000ffff067224 */ /* 0x004fc800078e0a03 */
[----:B------:R-:W-:Y:S02]  /*0220*/  IMAD R9, R6, R7, RZ ;  /* 0x0000000706097224 */ /* 0x000fe400078e02ff */
[----:B------:R-:W-:Y:S02]  /*0230*/  IMAD.MOV.U32 R6, RZ, RZ, R8 ;  /* 0x000000ffff067224 */ /* 0x000fe400078e0008 */
[----:B------:R-:W-:-:S06]  /*0240*/  IMAD.HI.U32 R3, R3, R9, R2 ;  /* 0x0000000903037227 */ /* 0x000fcc00078e0002 */
[----:B------:R-:W-:-:S04]  /*0250*/  IMAD.HI.U32 R3, R3, R6, RZ ;  /* 0x0000000603037227 */ /* 0x000fc800078e00ff */
[----:B------:R-:W-:-:S05]  /*0260*/  IMAD R0, R3, R0, R6 ;  /* 0x0000000003007224 */ /* 0x000fca00078e0206 */
[----:B------:R-:W-:-:S13]  /*0270*/  ISETP.GT.U32.AND P1, PT, R7, R0, PT ;  /* 0x000000000700720c */ /* 0x000fda0003f24070 */
[----:B------:R-:W-:Y:S01]  /*0280*/  @!P1 IMAD.IADD R0, R0, 0x1, -R7 ;  /* 0x0000000100009824 */ /* 0x000fe200078e0a07 */
[----:B------:R-:W-:Y:S02]  /*0290*/  @!P1 IADD3 R3, R3, 0x1, RZ ;  /* 0x0000000103039810 */ /* 0x000fe40007ffe0ff */
[----:B------:R-:W-:Y:S02]  /*02a0*/  ISETP.NE.AND P1, PT, R4, RZ, PT ;  /* 0x000000ff0400720c */ /* 0x000fe40003f25270 */
[----:B------:R-:W-:Y:S02]  /*02b0*/  ISETP.GE.U32.AND P0, PT, R0, R7, PT ;  /* 0x000000070000720c */ /* 0x000fe40003f06070 */
[----:B------:R-:W-:-:S04]  /*02c0*/  LOP3.LUT R0, R5, R4, RZ, 0x3c, !PT ;  /* 0x0000000405007212 */ /* 0x000fc800078e3cff */
[----:B------:R-:W-:Y:S01]  /*02d0*/  ISETP.GE.AND P2, PT, R0, RZ, PT ;  /* 0x000000ff0000720c */ /* 0x000fe20003f46270 */
[----:B------:R-:W-:-:S05]  /*02e0*/  IMAD.MOV.U32 R0, RZ, RZ, c[0x0][0x178] ;  /* 0x00005e00ff007624 */ /* 0x000fca00078e00ff */
[----:B------:R-:W-:Y:S02]  /*02f0*/  IADD3 R0, R0, 0xff, RZ ;  /* 0x000000ff00007810 */ /* 0x000fe40007ffe0ff */
[----:B------:R-:W-:-:S05]  /*0300*/  @P0 IADD3 R3, R3, 0x1, RZ ;  /* 0x0000000103030810 */ /* 0x000fca0007ffe0ff */
[----:B------:R-:W-:Y:S01]  /*0310*/  IMAD.MOV.U32 R2, RZ, RZ, R3 ;  /* 0x000000ffff027224 */ /* 0x000fe200078e0003 */
[----:B------:R-:W-:-:S03]  /*0320*/  SHF.R.S32.HI R3, RZ, 0x1f, R0 ;  /* 0x0000001fff037819 */ /* 0x000fc60000011400 */
[----:B------:R-:W-:Y:S01]  /*0330*/  @!P2 IMAD.MOV R2, RZ, RZ, -R2 ;  /* 0x000000ffff02a224 */ /* 0x000fe200078e0a02 */
[----:B------:R-:W-:Y:S02]  /*0340*/  @!P1 LOP3.LUT R2, RZ, R4, RZ, 0x33, !PT ;  /* 0x00000004ff029212 */ /* 0x000fe400078e33ff */
[----:B------:R-:W-:-:S03]  /*0350*/  LEA.HI R3, R3, R0, RZ, 0x8 ;  /* 0x0000000003037211 */ /* 0x000fc600078f40ff */
[----:B------:R-:W-:Y:S02]  /*0360*/  IMAD.SHL.U32 R8, R2, 0x8, RZ ;  /* 0x0000000802087824 */ /* 0x000fe400078e00ff */
[----:B------:R-:W-:-:S03]  /*0370*/  IMAD.MOV R2, RZ, RZ, -R2 ;  /* 0x000000ffff027224 */ /* 0x000fc600078e0a02 */
[----:B------:R-:W-:Y:S01]  /*0380*/  LEA.HI.SX32 R3, R3, -R8, 0x18 ;  /* 0x8000000803037211 */ /* 0x000fe200078fc2ff */
[----:B------:R-:W-:-:S03]  /*0390*/  IMAD R6, R4, R2, R5 ;  /* 0x0000000204067224 */ /* 0x000fc600078e0205 */
[----:B------:R-:W-:-:S04]  /*03a0*/  IMNMX R11, R3, 0x8, PT ;  /* 0x00000008030b7817 */ /* 0x000fc80003800200 */
[-C--:B------:R-:W-:Y:S02]  /*03b0*/  IABS R7, R11.reuse ;  /* 0x0000000b00077213 */ /* 0x080fe40000000000 */
[----:B------:R-:W-:Y:S02]  /*03c0*/  IABS R4, R11 ;  /* 0x0000000b00047213 */ /* 0x000fe40000000000 */
[----:B------:R-:W0:Y:S08]  /*03d0*/  I2F.RP R0, R7 ;  /* 0x0000000700007306 */ /* 0x000e300000209400 */
[----:B0-----:R-:W0:Y:S02]  /*03e0*/  MUFU.RCP R0, R0 ;  /* 0x0000000000007308 */ /* 0x001e240000001000 */
[----:B0-----:R-:W-:Y:S01]  /*03f0*/  IADD3 R3, R0, 0xffffffe, RZ ;  /* 0x0ffffffe00037810 */ /* 0x001fe20007ffe0ff */
[----:B------:R-:W-:-:S05]  /*0400*/  IMAD.MOV R0, RZ, RZ, -R4 ;  /* 0x000000ffff007224 */ /* 0x000fca00078e0a04 */
[----:B------:R-:W0:Y:S02]  /*0410*/  F2I.FTZ.U32.TRUNC.NTZ R3, R3 ;  /* 0x0000000300037305 */ /* 0x000e24000021f000 */
[----:B0-----:R-:W-:-:S04]  /*0420*/  IMAD.MOV R9, RZ, RZ, -R3 ;  /* 0x000000ffff097224 */ /* 0x001fc800078e0a03 */
[----:B------:R-:W-:Y:S01]  /*0430*/  IMAD.MOV.U32 R2, RZ, RZ, R9 ;  /* 0x000000ffff027224 */ /* 0x000fe200078e0009 */
[----:B------:R-:W-:-:S03]  /*0440*/  IABS R9, R6 ;  /* 0x0000000600097213 */ /* 0x000fc60000000000 */
[----:B------:R-:W-:Y:S02]  /*0450*/  IMAD R5, R2, R7, RZ ;  /* 0x0000000702057224 */ /* 0x000fe400078e02ff */
[----:B------:R-:W-:-:S04]  /*0460*/  IMAD.MOV.U32 R2, RZ, RZ, RZ ;  /* 0x000000ffff027224 */ /* 0x000fc800078e00ff */
        /* <DEDUP_REMOVED lines=8> */
[----:B------:R-:W-:Y:S02]  /*04f0*/  LOP3.LUT R0, R6, R11, RZ, 0x3c, !PT ;  /* 0x0000000b06007212 */ /* 0x000fe400078e3cff */
[----:B-1----:R-:W-:Y:S02]  /*0500*/  SHF.R.U32.HI R7, RZ, 0x8, R42 ;  /* 0x00000008ff077819 */ /* 0x002fe4000001162a */
[----:B------:R-:W-:-:S02]  /*0510*/  ISETP.GE.AND P2, PT, R0, RZ, PT ;  /* 0x000000ff0000720c */ /* 0x000fc40003f46270 */
[----:B------:R-:W-:-:S05]  /*0520*/  SGXT.U32 R48, R7, 0x1 ;  /* 0x000000010730781a */ /* 0x000fca0000000000 */
[----:B------:R-:W-:-:S05]  /*0530*/  @P0 IADD3 R2, R2, 0x1, RZ ;  /* 0x0000000102020810 */ /* 0x000fca0007ffe0ff */
[----:B------:R-:W-:Y:S02]  /*0540*/  IMAD.MOV.U32 R4, RZ, RZ, R2 ;  /* 0x000000ffff047224 */ /* 0x000fe400078e0002 */
[----:B------:R-:W-:Y:S02]  /*0550*/  CS2R R2, SRZ ;  /* 0x0000000000027805 */ /* 0x000fe4000001ff00 */
[----:B------:R-:W-:Y:S01]  /*0560*/  @!P2 IMAD.MOV R4, RZ, RZ, -R4 ;  /* 0x000000ffff04a224 */ /* 0x000fe200078e0a04 */
[----:B------:R-:W-:-:S05]  /*0570*/  @!P1 LOP3.LUT R4, RZ, R11, RZ, 0x33, !PT ;  /* 0x0000000bff049212 */ /* 0x000fca00078e33ff */
[----:B------:R-:W-:Y:S02]  /*0580*/  IMAD.MOV R0, RZ, RZ, -R4 ;  /* 0x000000ffff007224 */ /* 0x000fe400078e0a04 */
[----:B------:R-:W-:Y:S02]  /*0590*/  IMAD.SHL.U32 R26, R4, 0x80, RZ ;  /* 0x00000080041a7824 */ /* 0x000fe400078e00ff */
[----:B------:R-:W-:Y:S02]  /*05a0*/  IMAD R0, R11, R0, R6 ;  /* 0x000000000b007224 */ /* 0x000fe400078e0206 */
[----:B------:R-:W-:Y:S01]  /*05b0*/  IMAD.MOV.U32 R6, RZ, RZ, c[0x0][0x180] ;  /* 0x00006000ff067624 */ /* 0x000fe200078e00ff */
[----:B------:R-:W-:Y:S01]  /*05c0*/  CS2R R10, SRZ ;  /* 0x00000000000a7805 */ /* 0x000fe2000001ff00 */
[----:B------:R-:W-:Y:S01]  /*05d0*/  IMAD.IADD R5, R8, 0x1, R0 ;  /* 0x0000000108057824 */ /* 0x000fe200078e0200 */
[----:B------:R-:W-:Y:S01]  /*05e0*/  LOP3.LUT R0, R42, 0xff, RZ, 0xc0, !PT ;  /* 0x000000ff2a007812 */ /* 0x000fe200078ec0ff */
[----:B------:R-:W-:Y:S01]  /*05f0*/  CS2R R8, SRZ ;  /* 0x0000000000087805 */ /* 0x000fe2000001ff00 */
[----:B------:R-:W-:-:S03]  /*0600*/  IADD3 R6, R6, 0x7f, RZ ;  /* 0x0000007f06067810 */ /* 0x000fc60007ffe0ff */
[----:B------:R-:W-:Y:S01]  /*0610*/  IMAD R49, R5, 0x100, R0 ;  /* 0x0000010005317824 */ /* 0x000fe200078e0200 */
[----:B------:R-:W-:-:S04]  /*0620*/  ISETP.GE.AND P0, PT, R6, 0x80, PT ;  /* 0x000000800600780c */ /* 0x000fc80003f06270 */
[----:B------:R0:W-:Y:S04]  /*0630*/  STL [R1+0x164], R49 ;  /* 0x0001643101007387 */ /* 0x0001e80000100800 */
[----:B------:R0:W-:Y:S05]  /*0640*/  STL [R1+0x140], R26 ;  /* 0x0001401a01007387 */ /* 0x0001ea0000100800 */
[----:B------:R-:W-:Y:S05]  /*0650*/  @!P0 BRA `(.L_x_0) ;  /* 0x000091e000008947 */ /* 0x000fea0003800000 */
[----:B------:R-:W-:Y:S01]  /*0660*/  IABS R4, c[0x0][0x17c] ;  /* 0x00005f0000047a13 */ /* 0x000fe20000000000 */
[C---:B------:R-:W-:Y:S01]  /*0670*/  IMAD.SHL.U32 R12, R42.reuse, 0x2, RZ ;  /* 0x000000022a0c7824 */ /* 0x040fe200078e00ff */
[----:B------:R-:W-:Y:S01]  /*0680*/  LOP3.LUT R7, R42, 0x180, RZ, 0xc0, !PT ;  /* 0x000001802a077812 */ /* 0x000fe200078ec0ff */
[----:B------:R-:W-:Y:S01]  /*0690*/  IMAD.SHL.U32 R124, R0, 0x2, RZ ;  /* 0x00000002007c7824 */ /* 0x000fe200078e00ff */
[----:B------:R-:W1:Y:S01]  /*06a0*/  I2F.RP R5, R4 ;  /* 0x0000000400057306 */ /* 0x000e620000209400 */
[----:B------:R-:W-:Y:S01]  /*06b0*/  IABS R16, c[0x0][0x178] ;  /* 0x00005e0000107a13 */ /* 0x000fe20000000000 */
[----:B------:R-:W-:Y:S01]  /*06c0*/  IMAD.SHL.U32 R0, R42, 0x40, RZ ;  /* 0x000000402a007824 */ /* 0x000fe200078e00ff */
[----:B------:R-:W-:Y:S01]  /*06d0*/  LEA.HI R8, R7, R26, RZ, 0x19 ;  /* 0x0000001a07087211 */ /* 0x000fe200078fc8ff */
[----:B------:R-:W2:Y:S01]  /*06e0*/  S2R R69, SR_TID.X ;  /* 0x0000000000457919 */ /* 0x000ea20000002100 */
[----:B------:R-:W-:Y:S01]  /*06f0*/  SHF.R.U32.HI R125, RZ, 0x3, R7 ;  /* 0x00000003ff7d7819 */ /* 0x000fe20000011607 */
[----:B------:R-:W-:Y:S01]  /*0700*/  CS2R R108, SRZ ;  /* 0x00000000006c7805 */ /* 0x000fe2000001ff00 */
[C---:B------:R-:W-:Y:S01]  /*0710*/  IADD3 R9, R8.reuse, 0x7c, RZ ;  /* 0x0000007c08097810 */ /* 0x040fe20007ffe0ff */
[----:B------:R-:W3:Y:S01]  /*0720*/  S2R R68, SR_TID.X ;  /* 0x0000000000447919 */ /* 0x000ee20000002100 */
[C---:B------:R-:W-:Y:S01]  /*0730*/  IADD3 R14, R8.reuse, 0x74, RZ ;  /* 0x00000074080e7810 */ /* 0x040fe20007ffe0ff */
[----:B------:R-:W-:Y:S01]  /*0740*/  CS2R R110, SRZ ;  /* 0x00000000006e7805 */ /* 0x000fe2000001ff00 */
[----:B------:R-:W-:Y:S01]  /*0750*/  IABS R67, R9 ;  /* 0x0000000900437213 */ /* 0x000fe20000000000 */
[----:B------:R-:W-:Y:S01]  /*0760*/  CS2R R112, SRZ ;  /* 0x0000000000707805 */ /* 0x000fe2000001ff00 */
[----:B------:R-:W-:Y:S01]  /*0770*/  IABS R65, R14 ;  /* 0x0000000e00417213 */ /* 0x000fe20000000000 */
[----:B------:R-:W-:Y:S01]  /*0780*/  CS2R R114, SRZ ;  /* 0x0000000000727805 */ /* 0x000fe2000001ff00 */
[C---:B------:R-:W-:Y:S01]  /*0790*/  IADD3 R15, R8.reuse, 0x70, RZ ;  /* 0x00000070080f7810 */ /* 0x040fe20007ffe0ff */
[----:B-1----:R-:W1:Y:S01]  /*07a0*/  MUFU.RCP R5, R5 ;  /* 0x0000000500057308 */ /* 0x002e620000001000 */
[----:B------:R-:W-:Y:S01]  /*07b0*/  IADD3 R10, R8, 0x78, RZ ;  /* 0x00000078080a7810 */ /* 0x000fe20007ffe0ff */
[----:B------:R-:W-:Y:S01]  /*07c0*/  CS2R R100, SRZ ;  /* 0x0000000000647805 */ /* 0x000fe2000001ff00 */
[----:B------:R-:W-:Y:S01]  /*07d0*/  IABS R64, R15 ;  /* 0x0000000f00407213 */ /* 0x000fe20000000000 */
[----:B------:R-:W-:Y:S01]  /*07e0*/  CS2R R102, SRZ ;  /* 0x0000000000667805 */ /* 0x000fe2000001ff00 */
[----:B------:R-:W-:Y:S01]  /*07f0*/  IABS R66, R10 ;  /* 0x0000000a00427213 */ /* 0x000fe20000000000 */
[----:B------:R-:W-:Y:S01]  /*0800*/  CS2R R84, SRZ ;  /* 0x0000000000547805 */ /* 0x000fe2000001ff00 */
[----:B------:R-:W-:Y:S01]  /*0810*/  ISETP.GE.AND P6, PT, R9, RZ, PT ;  /* 0x000000ff0900720c */ /* 0x000fe20003fc6270 */
[----:B------:R-:W-:Y:S01]  /*0820*/  CS2R R86, SRZ ;  /* 0x0000000000567805 */ /* 0x000fe2000001ff00 */
[----:B------:R-:W-:Y:S01]  /*0830*/  ISETP.GE.AND P5, PT, R10, RZ, PT ;  /* 0x000000ff0a00720c */ /* 0x000fe20003fa6270 */
[----:B------:R-:W-:Y:S01]  /*0840*/  CS2R R96, SRZ ;  /* 0x0000000000607805 */ /* 0x000fe2000001ff00 */
[----:B------:R-:W-:Y:S01]  /*0850*/  LOP3.LUT R125, R125, 0x3fe, R12, 0x78, !PT ;  /* 0x000003fe7d7d7812 */ /* 0x000fe200078e780c */
[----:B------:R-:W-:Y:S01]  /*0860*/  CS2R R98, SRZ ;  /* 0x0000000000627805 */ /* 0x000fe2000001ff00 */
[----:B------:R-:W-:Y:S01]  /*0870*/  IADD3 R10, R8, 0x68, RZ ;  /* 0x00000068080a7810 */ /* 0x000fe20007ffe0ff */
[----:B------:R-:W-:Y:S01]  /*0880*/  CS2R R104, SRZ ;  /* 0x0000000000687805 */ /* 0x000fe2000001ff00 */
[----:B------:R-:W-:Y:S01]  /*0890*/  ISETP.GE.AND P2, PT, R14, RZ, PT ;  /* 0x000000ff0e00720c */ /* 0x000fe20003f46270 */
[----:B------:R-:W-:Y:S01]  /*08a0*/  CS2R R106, SRZ ;  /* 0x00000000006a7805 */ /* 0x000fe2000001ff00 */
[----:B-1----:R-:W-:Y:S01]  /*08b0*/  IADD3 R2, R5, 0xffffffe, RZ ;  /* 0x0ffffffe05027810 */ /* 0x002fe20007ffe0ff */
[----:B------:R-:W-:Y:S01]  /*08c0*/  CS2R R88, SRZ ;  /* 0x0000000000587805 */ /* 0x000fe2000001ff00 */
[----:B------:R-:W-:Y:S01]  /*08d0*/  IABS R62, R10 ;  /* 0x0000000a003e7213 */ /* 0x000fe20000000000 */
[----:B------:R-:W-:Y:S01]  /*08e0*/  CS2R R90, SRZ ;  /* 0x00000000005a7805 */ /* 0x000fe2000001ff00 */
[----:B------:R1:W4:Y:S01]  /*08f0*/  F2I.FTZ.U32.TRUNC.NTZ R3, R2 ;  /* 0x0000000200037305 */ /* 0x000322000021f000 */
[C---:B------:R-:W-:Y:S01]  /*0900*/  IADD3 R20, R8.reuse, 0x2c, RZ ;  /* 0x0000002c08147810 */ /* 0x040fe20007ffe0ff */
[----:B------:R-:W-:Y:S01]  /*0910*/  CS2R R80, SRZ ;  /* 0x0000000000507805 */ /* 0x000fe2000001ff00 */
[C---:B------:R-:W-:Y:S01]  /*0920*/  IADD3 R22, R8.reuse, 0x28, RZ ;  /* 0x0000002808167810 */ /* 0x040fe20007ffe0ff */
[----:B------:R-:W-:Y:S01]  /*0930*/  CS2R R82, SRZ ;  /* 0x0000000000527805 */ /* 0x000fe2000001ff00 */
[----:B------:R-:W-:Y:S01]  /*0940*/  IABS R14, R20 ;  /* 0x00000014000e7213 */ /* 0x000fe20000000000 */
[----:B------:R-:W-:Y:S01]  /*0950*/  CS2R R44, SRZ ;  /* 0x00000000002c7805 */ /* 0x000fe2000001ff00 */
[C---:B0-----:R-:W-:Y:S01]  /*0960*/  IADD3 R26, R8.reuse, 0x24, RZ ;  /* 0x00000024081a7810 */ /* 0x041fe20007ffe0ff */
[----:B------:R-:W-:Y:S01]  /*0970*/  CS2R R46, SRZ ;  /* 0x00000000002e7805 */ /* 0x000fe2000001ff00 */
[----:B-1----:R-:W-:Y:S01]  /*0980*/  IMAD.MOV.U32 R2, RZ, RZ, RZ ;  /* 0x000000ffff027224 */ /* 0x002fe200078e00ff */
[----:B------:R-:W-:Y:S01]  /*0990*/  IADD3 R28, R8, 0x20, RZ ;  /* 0x00000020081c7810 */ /* 0x000fe20007ffe0ff */
[----:B------:R-:W-:Y:S01]  /*09a0*/  CS2R R50, SRZ ;  /* 0x0000000000327805 */ /* 0x000fe2000001ff00 */
[----:B------:R-:W-:-:S02]  /*09b0*/  IABS R17, R26 ;  /* 0x0000001a00117213 */ /* 0x000fc40000000000 */
[----:B------:R-:W-:Y:S01]  /*09c0*/  IABS R19, R28 ;  /* 0x0000001c00137213 */ /* 0x000fe20000000000 */
[--C-:B----4-:R-:W-:Y:S01]  /*09d0*/  IMAD.MOV R11, RZ, RZ, -R3.reuse ;  /* 0x000000ffff0b7224 */ /* 0x110fe200078e0a03 */
[C---:B------:R-:W-:Y:S02]  /*09e0*/  IADD3 R30, R8.reuse, 0x1c, RZ ;  /* 0x0000001c081e7810 */ /* 0x040fe40007ffe0ff */
[C---:B------:R-:W-:Y:S01]  /*09f0*/  IADD3 R32, R8.reuse, 0x18, RZ ;  /* 0x0000001808207810 */ /* 0x040fe20007ffe0ff */
[----:B------:R-:W-:Y:S01]  /*0a00*/  IMAD R11, R11, R4, RZ ;  /* 0x000000040b0b7224 */ /* 0x000fe200078e02ff */
[----:B------:R-:W-:Y:S02]  /*0a10*/  IABS R21, R30 ;  /* 0x0000001e00157213 */ /* 0x000fe40000000000 */
[----:B------:R-:W-:Y:S01]  /*0a20*/  IABS R23, R32 ;  /* 0x0000002000177213 */ /* 0x000fe20000000000 */
[----:B------:R-:W-:Y:S01]  /*0a30*/  IMAD.HI.U32 R3, R3, R11, R2 ;  /* 0x0000000b03037227 */ /* 0x000fe200078e0002 */
[----:B------:R-:W-:-:S02]  /*0a40*/  IADD3 R34, R8, 0x14, RZ ;  /* 0x0000001408227810 */ /* 0x000fc40007ffe0ff */
[C---:B------:R-:W-:Y:S02]  /*0a50*/  IADD3 R36, R8.reuse, 0x8, RZ ;  /* 0x0000000808247810 */ /* 0x040fe40007ffe0ff */
[----:B------:R-:W-:Y:S01]  /*0a60*/  IABS R27, R34 ;  /* 0x00000022001b7213 */ /* 0x000fe20000000000 */
[C---:B------:R-:W-:Y:S01]  /*0a70*/  IMAD.HI.U32 R2, R3.reuse, R67, RZ ;  /* 0x0000004303027227 */ /* 0x040fe200078e00ff */
[----:B------:R-:W-:Y:S02]  /*0a80*/  IADD3 R38, R8, 0x4, RZ ;  /* 0x0000000408267810 */ /* 0x000fe40007ffe0ff */
[----:B------:R-:W-:Y:S01]  /*0a90*/  LOP3.LUT R55, RZ, c[0x0][0x17c], RZ, 0x33, !PT ;  /* 0x00005f00ff377a12 */ /* 0x000fe200078e33ff */
[----:B------:R-:W-:Y:S01]  /*0aa0*/  IMAD.MOV R5, RZ, RZ, -R2 ;  /* 0x000000ffff057224 */ /* 0x000fe200078e0a02 */
[----:B--2---:R-:W-:Y:S01]  /*0ab0*/  SHF.R.U32.HI R69, RZ, 0x8, R69 ;  /* 0x00000008ff457819 */ /* 0x004fe20000011645 */
[----:B------:R-:W-:Y:S01]  /*0ac0*/  IMAD.HI.U32 R11, R3, R65, RZ ;  /* 0x00000041030b7227 */ /* 0x000fe200078e00ff */
[----:B------:R-:W-:-:S02]  /*0ad0*/  LOP3.LUT R122, R48, 0x28, RZ, 0xfc, !PT ;  /* 0x00000028307a7812 */ /* 0x000fc400078efcff */
[----:B------:R-:W-:Y:S01]  /*0ae0*/  SGXT.U32 R69, R69, 0x1 ;  /* 0x000000014545781a */ /* 0x000fe20000000000 */
[C---:B------:R-:W-:Y:S01]  /*0af0*/  IMAD R67, R4.reuse, R5, R67 ;  /* 0x0000000504437224 */ /* 0x040fe200078e0243 */
[----:B------:R-:W-:Y:S01]  /*0b00*/  SHF.R.S32.HI R5, RZ, 0x1f, R6 ;  /* 0x0000001fff057819 */ /* 0x000fe20000011406 */
[----:B------:R-:W-:Y:S01]  /*0b10*/  IMAD.MOV R11, RZ, RZ, -R11 ;  /* 0x000000ffff0b7224 */ /* 0x000fe200078e0a0b */
[----:B------:R-:W-:Y:S01]  /*0b20*/  LOP3.LUT R69, R69, 0x7e, RZ, 0xfc, !PT ;  /* 0x0000007e45457812 */ /* 0x000fe200078efcff */
[C---:B------:R-:W-:Y:S01]  /*0b30*/  IMAD.HI.U32 R2, R3.reuse, R66, RZ ;  /* 0x0000004203027227 */ /* 0x040fe200078e00ff */
[----:B------:R-:W-:Y:S02]  /*0b40*/  ISETP.GT.U32.AND P0, PT, R4, R67, PT ;  /* 0x000000430400720c */ /* 0x000fe40003f04070 */
[----:B------:R-:W-:Y:S01]  /*0b50*/  LOP3.LUT R119, R48, 0x22, RZ, 0xfc, !PT ;  /* 0x0000002230777812 */ /* 0x000fe200078efcff */
[----:B------:R-:W-:Y:S01]  /*0b60*/  IMAD R65, R4, R11, R65 ;  /* 0x0000000b04417224 */ /* 0x000fe200078e0241 */
[C---:B------:R-:W-:Y:S01]  /*0b70*/  LOP3.LUT R117, R48.reuse, 0x1e, RZ, 0xfc, !PT ;  /* 0x0000001e30757812 */ /* 0x040fe200078efcff */
[----:B------:R-:W-:Y:S01]  /*0b80*/  IMAD.HI.U32 R11, R3, R64, RZ ;  /* 0x00000040030b7227 */ /* 0x000fe200078e00ff */
[----:B------:R-:W-:-:S02]  /*0b90*/  LOP3.LUT R123, R48, 0x2a, RZ, 0xfc, !PT ;  /* 0x0000002a307b7812 */ /* 0x000fc400078efcff */
[C---:B------:R-:W-:Y:S01]  /*0ba0*/  LOP3.LUT R120, R48.reuse, 0x24, RZ, 0xfc, !PT ;  /* 0x0000002430787812 */ /* 0x040fe200078efcff */
[----:B------:R-:W-:Y:S01]  /*0bb0*/  IMAD.MOV R11, RZ, RZ, -R11 ;  /* 0x000000ffff0b7224 */ /* 0x000fe200078e0a0b */
[----:B------:R-:W-:Y:S01]  /*0bc0*/  LOP3.LUT R118, R48, 0x20, RZ, 0xfc, !PT ;  /* 0x0000002030767812 */ /* 0x000fe200078efcff */
[----:B------:R-:W-:Y:S01]  /*0bd0*/  IMAD.MOV R13, RZ, RZ, -R2 ;  /* 0x000000ffff0d7224 */ /* 0x000fe200078e0a02 */
[----:B------:R-:W-:Y:S01]  /*0be0*/  LEA.HI R2, R5, R6, RZ, 0x7 ;  /* 0x0000000605027211 */ /* 0x000fe200078f38ff */
[----:B------:R-:W-:Y:S01]  /*0bf0*/  IMAD R64, R4, R11, R64 ;  /* 0x0000000b04407224 */ /* 0x000fe200078e0240 */
[----:B------:R-:W-:Y:S01]  /*0c00*/  LOP3.LUT R6, R42, 0x7, RZ, 0xc0, !PT ;  /* 0x000000072a067812 */ /* 0x000fe200078ec0ff */
[----:B------:R-:W-:Y:S01]  /*0c10*/  IMAD R66, R4, R13, R66 ;  /* 0x0000000d04427224 */ /* 0x000fe200078e0242 */
[----:B------:R-:W-:Y:S01]  /*0c20*/  IADD3 R13, R8, 0x6c, RZ ;  /* 0x0000006c080d7810 */ /* 0x000fe20007ffe0ff */
[----:B------:R-:W-:Y:S01]  /*0c30*/  @!P0 IMAD.IADD R67, R67, 0x1, -R4 ;  /* 0x0000000143438824 */ /* 0x000fe200078e0a04 */
[----:B------:R-:W-:Y:S01]  /*0c40*/  ISETP.GT.U32.AND P4, PT, R4, R64, PT ;  /* 0x000000400400720c */ /* 0x000fe20003f84070 */
[----:B------:R-:W-:Y:S01]  /*0c50*/  IMAD.SHL.U32 R5, R6, 0x10, RZ ;  /* 0x0000001006057824 */ /* 0x000fe200078e00ff */
[C---:B------:R-:W-:Y:S01]  /*0c60*/  ISETP.GT.U32.AND P1, PT, R4.reuse, R66, PT ;  /* 0x000000420400720c */ /* 0x040fe20003f24070 */
[----:B------:R-:W-:Y:S01]  /*0c70*/  STL [R1+0x168], R2 ;  /* 0x0001680201007387 */ /* 0x000fe20000100800 */
[----:B------:R-:W-:Y:S01]  /*0c80*/  ISETP.GT.U32.AND P3, PT, R4, R67, PT ;  /* 0x000000430400720c */ /* 0x000fe20003f64070 */
[----:B------:R-:W-:Y:S01]  /*0c90*/  IMAD R69, R69, c[0x0][0x188], RZ ;  /* 0x0000620045457a24 */ /* 0x000fe200078e02ff */
[----:B------:R-:W-:Y:S01]  /*0ca0*/  IABS R63, R13 ;  /* 0x0000000d003f7213 */ /* 0x000fe20000000000 */
[----:B------:R0:W-:Y:S01]  /*0cb0*/  STL [R1+0x170], R125 ;  /* 0x0001707d01007387 */ /* 0x0001e20000100800 */
[----:B------:R-:W-:-:S02]  /*0cc0*/  LOP3.LUT R5, R5, 0x30, R12, 0x78, !PT ;  /* 0x0000003005057812 */ /* 0x000fc400078e780c */
[----:B------:R-:W-:Y:S01]  /*0cd0*/  LOP3.LUT R12, R12, 0x10, RZ, 0xc0, !PT ;  /* 0x000000100c0c7812 */ /* 0x000fe200078ec0ff */
[----:B------:R-:W-:Y:S01]  /*0ce0*/  IMAD.HI.U32 R9, R3, R63, RZ ;  /* 0x0000003f03097227 */ /* 0x000fe200078e00ff */
[----:B------:R-:W-:Y:S02]  /*0cf0*/  ISETP.GT.U32.AND P0, PT, R4, R65, PT ;  /* 0x000000410400720c */ /* 0x000fe40003f04070 */
[----:B------:R-:W-:Y:S01]  /*0d00*/  LEA.HI R7, R7, R12, RZ, 0x1e ;  /* 0x0000000c07077211 */ /* 0x000fe200078ff0ff */
[----:B------:R-:W-:Y:S01]  /*0d10*/  IMAD.MOV R9, RZ, RZ, -R9 ;  /* 0x000000ffff097224 */ /* 0x000fe200078e0a09 */
[----:B------:R-:W-:Y:S01]  /*0d20*/  IADD3 R12, R8, 0x64, RZ ;  /* 0x00000064080c7810 */ /* 0x000fe20007ffe0ff */
[--C-:B------:R-:W-:Y:S01]  /*0d30*/  @!P4 IMAD.IADD R64, R64, 0x1, -R4.reuse ;  /* 0x000000014040c824 */ /* 0x100fe200078e0a04 */
[----:B0-----:R-:W-:Y:S01]  /*0d40*/  LOP3.LUT R125, R48, 0x32, RZ, 0xfc, !PT ;  /* 0x00000032307d7812 */ /* 0x001fe200078efcff */
[--C-:B------:R-:W-:Y:S01]  /*0d50*/  @!P1 IMAD.IADD R66, R66, 0x1, -R4.reuse ;  /* 0x0000000142429824 */ /* 0x100fe200078e0a04 */
[----:B------:R-:W-:Y:S01]  /*0d60*/  IABS R61, R12 ;  /* 0x0000000c003d7213 */ /* 0x000fe20000000000 */
[----:B------:R-:W-:Y:S01]  /*0d70*/  @!P3 IMAD.IADD R67, R67, 0x1, -R4 ;  /* 0x000000014343b824 */ /* 0x000fe200078e0a04 */
[C---:B------:R-:W-:Y:S01]  /*0d80*/  ISETP.GT.U32.AND P4, PT, R4.reuse, R64, PT ;  /* 0x000000400400720c */ /* 0x040fe20003f84070 */
[C---:B------:R-:W-:Y:S01]  /*0d90*/  IMAD R63, R4.reuse, R9, R63 ;  /* 0x00000009043f7224 */ /* 0x040fe200078e023f */
[----:B------:R-:W-:Y:S01]  /*0da0*/  ISETP.GT.U32.AND P1, PT, R4, R66, PT ;  /* 0x000000420400720c */ /* 0x000fe20003f24070 */
[----:B------:R-:W-:Y:S01]  /*0db0*/  IMAD.HI.U32 R9, R3, R62, RZ ;  /* 0x0000003e03097227 */ /* 0x000fe200078e00ff */
[----:B------:R-:W-:-:S02]  /*0dc0*/  ISETP.GE.AND P3, PT, R15, RZ, PT ;  /* 0x000000ff0f00720c */ /* 0x000fc40003f66270 */
[----:B------:R-:W-:Y:S01]  /*0dd0*/  IABS R15, R22 ;  /* 0x00000016000f7213 */ /* 0x000fe20000000000 */
[----:B------:R-:W-:Y:S01]  /*0de0*/  @!P6 IMAD.MOV R67, RZ, RZ, -R67 ;  /* 0x000000ffff43e224 */ /* 0x000fe200078e0a43 */
[----:B------:R-:W-:Y:S01]  /*0df0*/  ISETP.GT.U32.AND P6, PT, R4, R63, PT ;  /* 0x0000003f0400720c */ /* 0x000fe20003fc4070 */
[----:B------:R-:W-:Y:S01]  /*0e00*/  IMAD.MOV R11, RZ, RZ, -R9 ;  /* 0x000000ffff0b7224 */ /* 0x000fe200078e0a09 */
[C---:B------:R-:W-:Y:S01]  /*0e10*/  LOP3.LUT R2, R48.reuse, 0x30, RZ, 0xfc, !PT ;  /* 0x0000003030027812 */ /* 0x040fe200078efcff */
[----:B------:R-:W-:Y:S01]  /*0e20*/  IMAD.HI.U32 R9, R3, R61, RZ ;  /* 0x0000003d03097227 */ /* 0x000fe200078e00ff */
[----:B---3--:R-:W-:Y:S02]  /*0e30*/  SHF.R.U32.HI R69, RZ, 0x8, R68 ;  /* 0x00000008ff457819 */ /* 0x008fe40000011644 */
[----:B------:R-:W-:Y:S01]  /*0e40*/  LOP3.LUT R116, R48, 0x1c, RZ, 0xfc, !PT ;  /* 0x0000001c30747812 */ /* 0x000fe200078efcff */
[----:B------:R-:W-:Y:S01]  /*0e50*/  @!P0 IMAD.IADD R65, R65, 0x1, -R4 ;  /* 0x0000000141418824 */ /* 0x000fe200078e0a04 */
[----:B------:R-:W-:Y:S01]  /*0e60*/  SGXT.U32 R69, R69, 0x1 ;  /* 0x000000014545781a */ /* 0x000fe20000000000 */
[----:B------:R-:W-:Y:S01]  /*0e70*/  IMAD R62, R4, R11, R62 ;  /* 0x0000000b043e7224 */ /* 0x000fe200078e023e */
[----:B------:R-:W-:Y:S01]  /*0e80*/  IADD3 R11, R8, 0x58, RZ ;  /* 0x00000058080b7810 */ /* 0x000fe20007ffe0ff */
[----:B------:R-:W-:Y:S01]  /*0e90*/  IMAD.MOV R9, RZ, RZ, -R9 ;  /* 0x000000ffff097224 */ /* 0x000fe200078e0a09 */
[----:B------:R-:W-:Y:S01]  /*0ea0*/  ISETP.GT.U32.AND P0, PT, R4, R65, PT ;  /* 0x000000410400720c */ /* 0x000fe20003f04070 */
[--C-:B------:R-:W-:Y:S01]  /*0eb0*/  @!P4 IMAD.IADD R64, R64, 0x1, -R4.reuse ;  /* 0x000000014040c824 */ /* 0x100fe200078e0a04 */
[C---:B------:R-:W-:Y:S01]  /*0ec0*/  ISETP.GT.U32.AND P4, PT, R4.reuse, R62, PT ;  /* 0x0000003e0400720c */ /* 0x040fe20003f84070 */
[----:B------:R-:W-:Y:S01]  /*0ed0*/  IMAD R61, R4, R9, R61 ;  /* 0x00000009043d7224 */ /* 0x000fe200078e023d */
[----:B------:R-:W-:Y:S01]  /*0ee0*/  IABS R58, R11 ;  /* 0x0000000b003a7213 */ /* 0x000fe20000000000 */
[--C-:B------:R-:W-:Y:S01]  /*0ef0*/  @!P1 IMAD.IADD R66, R66, 0x1, -R4.reuse ;  /* 0x0000000142429824 */ /* 0x100fe200078e0a04 */
[----:B------:R-:W-:Y:S01]  /*0f00*/  ISETP.GE.AND P1, PT, R13, RZ, PT ;  /* 0x000000ff0d00720c */ /* 0x000fe20003f26270 */
[----:B------:R-:W-:Y:S01]  /*0f10*/  @!P6 IMAD.IADD R63, R63, 0x1, -R4 ;  /* 0x000000013f3fe824 */ /* 0x000fe200078e0a04 */
[----:B------:R-:W-:Y:S01]  /*0f20*/  IADD3 R13, R8, 0x60, RZ ;  /* 0x00000060080d7810 */ /* 0x000fe20007ffe0ff */
[----:B------:R-:W-:Y:S01]  /*0f30*/  @!P3 IMAD.MOV R64, RZ, RZ, -R64 ;  /* 0x000000ffff40b224 */ /* 0x000fe200078e0a40 */
[C---:B------:R-:W-:Y:S01]  /*0f40*/  ISETP.GT.U32.AND P3, PT, R4.reuse, R61, PT ;  /* 0x0000003d0400720c */ /* 0x040fe20003f64070 */
[----:B------:R-:W-:Y:S01]  /*0f50*/  @!P5 IMAD.MOV R66, RZ, RZ, -R66 ;  /* 0x000000ffff42d224 */ /* 0x000fe200078e0a42 */
[----:B------:R-:W-:Y:S01]  /*0f60*/  IABS R60, R13 ;  /* 0x0000000d003c7213 */ /* 0x000fe20000000000 */
[--C-:B------:R-:W-:Y:S01]  /*0f70*/  @!P0 IMAD.IADD R65, R65, 0x1, -R4.reuse ;  /* 0x0000000141418824 */ /* 0x100fe200078e0a04 */
[----:B------:R-:W-:Y:S01]  /*0f80*/  ISETP.GT.U32.AND P5, PT, R4, R63, PT ;  /* 0x0000003f0400720c */ /* 0x000fe20003fa4070 */
[----:B------:R-:W-:Y:S01]  /*0f90*/  @!P4 IMAD.IADD R62, R62, 0x1, -R4 ;  /* 0x000000013e3ec824 */ /* 0x000fe200078e0a04 */
[----:B------:R-:W-:Y:S01]  /*0fa0*/  ISETP.GE.AND P0, PT, R10, RZ, PT ;  /* 0x000000ff0a00720c */ /* 0x000fe20003f06270 */
[----:B------:R-:W-:Y:S01]  /*0fb0*/  IMAD.HI.U32 R9, R3, R60, RZ ;  /* 0x0000003c03097227 */ /* 0x000fe200078e00ff */
[----:B------:R-:W-:-:S02]  /*0fc0*/  IADD3 R10, R8, 0x5c, RZ ;  /* 0x0000005c080a7810 */ /* 0x000fc40007ffe0ff */
[----:B------:R-:W-:Y:S01]  /*0fd0*/  ISETP.GT.U32.AND P4, PT, R4, R62, PT ;  /* 0x0000003e0400720c */ /* 0x000fe20003f84070 */
[----:B------:R-:W-:Y:S01]  /*0fe0*/  IMAD.MOV R9, RZ, RZ, -R9 ;  /* 0x000000ffff097224 */ /* 0x000fe200078e0a09 */
[----:B------:R-:W-:Y:S01]  /*0ff0*/  IABS R59, R10 ;  /* 0x0000000a003b7213 */ /* 0x000fe20000000000 */
[----:B------:R-:W-:Y:S01]  /*1000*/  @!P3 IMAD.IADD R61, R61, 0x1, -R4 ;  /* 0x000000013d3db824 */ /* 0x000fe200078e0a04 */
[----:B------:R-:W-:Y:S01]  /*1010*/  ISETP.GE.AND P6, PT, R12, RZ, PT ;  /* 0x000000ff0c00720c */ /* 0x000fe20003fc6270 */
[----:B------:R-:W-:Y:S01]  /*1020*/  IMAD R60, R4, R9, R60 ;  /* 0x00000009043c7224 */ /* 0x000fe200078e023c */
[----:B------:R-:W-:Y:S01]  /*1030*/  IADD3 R12, R8, 0x54, RZ ;  /* 0x00000054080c7810 */ /* 0x000fe20007ffe0ff */
[----:B------:R-:W-:Y:S01]  /*1040*/  @!P5 IMAD.IADD R63, R63, 0x1, -R4 ;  /* 0x000000013f3fd824 */ /* 0x000fe200078e0a04 */
        /* <DEDUP_REMOVED lines=9> */
[C---:B------:R-:W-:Y:S02]  /*10e0*/  LOP3.LUT R78, R48.reuse, 0x10, RZ, 0xfc, !PT ;  /* 0x00000010304e7812 */ /* 0x040fe400078efcff */
[----:B------:R-:W-:Y:S01]  /*10f0*/  LOP3.LUT R75, R48, 0xa, RZ, 0xfc, !PT ;  /* 0x0000000a304b7812 */ /* 0x000fe200078efcff */
[--C-:B------:R-:W-:Y:S01]  /*1100*/  @!P4 IMAD.IADD R62, R62, 0x1, -R4.reuse ;  /* 0x000000013e3ec824 */ /* 0x100fe200078e0a04 */
[----:B------:R-:W-:Y:S01]  /*1110*/  ISETP.GE.AND P4, PT, R11, RZ, PT ;  /* 0x000000ff0b00720c */ /* 0x000fe20003f86270 */
[----:B------:R-:W-:Y:S01]  /*1120*/  IMAD.MOV R11, RZ, RZ, -R9 ;  /* 0x000000ffff0b7224 */ /* 0x000fe200078e0a09 */
[----:B------:R-:W-:Y:S01]  /*1130*/  LOP3.LUT R72, R48, 0x4, RZ, 0xfc, !PT ;  /* 0x0000000430487812 */ /* 0x000fe200078efcff */
[----:B------:R-:W-:Y:S01]  /*1140*/  IMAD R59, R4, R10, R59 ;  /* 0x0000000a043b7224 */ /* 0x000fe200078e023b */
[C---:B------:R-:W-:Y:S01]  /*1150*/  LOP3.LUT R94, R48.reuse, 0x18, RZ, 0xfc, !PT ;  /* 0x00000018305e7812 */ /* 0x040fe200078efcff */
[----:B------:R-:W-:Y:S01]  /*1160*/  @!P3 IMAD.IADD R61, R61, 0x1, -R4 ;  /* 0x000000013d3db824 */ /* 0x000fe200078e0a04 */
[----:B------:R-:W-:Y:S01]  /*1170*/  LOP3.LUT R95, R48, 0x1a, RZ, 0xfc, !PT ;  /* 0x0000001a305f7812 */ /* 0x000fe200078efcff */
[C---:B------:R-:W-:Y:S01]  /*1180*/  IMAD R58, R4.reuse, R11, R58 ;  /* 0x0000000b043a7224 */ /* 0x040fe200078e023a */
[----:B------:R-:W-:Y:S01]  /*1190*/  ISETP.GT.U32.AND P3, PT, R4, R59, PT ;  /* 0x0000003b0400720c */ /* 0x000fe20003f64070 */
[----:B------:R-:W-:Y:S01]  /*11a0*/  @!P1 IMAD.IADD R60, R60, 0x1, -R4 ;  /* 0x000000013c3c9824 */ /* 0x000fe200078e0a04 */
[----:B------:R-:W-:Y:S01]  /*11b0*/  IADD3 R11, R8, 0x50, RZ ;  /* 0x00000050080b7810 */ /* 0x000fe20007ffe0ff */
[----:B------:R-:W-:Y:S01]  /*11c0*/  @!P6 IMAD.MOV R61, RZ, RZ, -R61 ;  /* 0x000000ffff3de224 */ /* 0x000fe200078e0a3d */
[C---:B------:R-:W-:Y:S01]  /*11d0*/  ISETP.GT.U32.AND P6, PT, R4.reuse, R58, PT ;  /* 0x0000003a0400720c */ /* 0x040fe20003fc4070 */
[----:B------:R-:W-:Y:S01]  /*11e0*/  IMAD.HI.U32 R9, R3, R57, RZ ;  /* 0x0000003903097227 */ /* 0x000fe200078e00ff */
[----:B------:R-:W-:-:S02]  /*11f0*/  ISETP.GT.U32.AND P1, PT, R4, R60, PT ;  /* 0x0000003c0400720c */ /* 0x000fc40003f24070 */
[----:B------:R-:W-:Y:S01]  /*1200*/  IABS R56, R11 ;  /* 0x0000000b00387213 */ /* 0x000fe20000000000 */
[----:B------:R-:W-:Y:S01]  /*1210*/  IMAD.MOV R9, RZ, RZ, -R9 ;  /* 0x000000ffff097224 */ /* 0x000fe200078e0a09 */
[----:B------:R-:W-:Y:S01]  /*1220*/  LOP3.LUT R79, R48, 0x12, RZ, 0xfc, !PT ;  /* 0x00000012304f7812 */ /* 0x000fe200078efcff */
[----:B------:R-:W-:Y:S01]  /*1230*/  @!P2 IMAD.MOV R65, RZ, RZ, -R65 ;  /* 0x000000ffff41a224 */ /* 0x000fe200078e0a41 */
[----:B------:R-:W-:Y:S01]  /*1240*/  ISETP.GE.AND P2, PT, R13, RZ, PT ;  /* 0x000000ff0d00720c */ /* 0x000fe20003f46270 */
[----:B------:R-:W-:Y:S01]  /*1250*/  IMAD R57, R4, R9, R57 ;  /* 0x0000000904397224 */ /* 0x000fe200078e0239 */
[----:B------:R-:W-:Y:S01]  /*1260*/  IADD3 R13, R8, 0x48, RZ ;  /* 0x00000048080d7810 */ /* 0x000fe20007ffe0ff */
[----:B------:R-:W-:Y:S01]  /*1270*/  @!P0 IMAD.MOV R62, RZ, RZ, -R62 ;  /* 0x000000ffff3e8224 */ /* 0x000fe200078e0a3e */
[----:B------:R-:W-:Y:S01]  /*1280*/  ISETP.GE.AND P0, PT, R12, RZ, PT ;  /* 0x000000ff0c00720c */ /* 0x000fe20003f06270 */
[--C-:B------:R-:W-:Y:S01]  /*1290*/  @!P3 IMAD.IADD R59, R59, 0x1, -R4.reuse ;  /* 0x000000013b3bb824 */ /* 0x100fe200078e0a04 */
[----:B------:R-:W-:Y:S01]  /*12a0*/  IADD3 R12, R8, 0x4c, RZ ;  /* 0x0000004c080c7810 */ /* 0x000fe20007ffe0ff */
[--C-:B------:R-:W-:Y:S01]  /*12b0*/  @!P6 IMAD.IADD R58, R58, 0x1, -R4.reuse ;  /* 0x000000013a3ae824 */ /* 0x100fe200078e0a04 */
[----:B------:R-:W-:Y:S01]  /*12c0*/  IABS R52, R13 ;  /* 0x0000000d00347213 */ /* 0x000fe20000000000 */
[----:B------:R-:W-:Y:S01]  /*12d0*/  @!P1 IMAD.IADD R60, R60, 0x1, -R4 ;  /* 0x000000013c3c9824 */ /* 0x000fe200078e0a04 */
[----:B------:R-:W-:Y:S01]  /*12e0*/  ISETP.GT.U32.AND P1, PT, R4, R57, PT ;  /* 0x000000390400720c */ /* 0x000fe20003f24070 */
[----:B------:R-:W-:Y:S01]  /*12f0*/  IMAD.HI.U32 R9, R3, R56, RZ ;  /* 0x0000003803097227 */ /* 0x000fe200078e00ff */
[----:B------:R-:W-:-:S02]  /*1300*/  IABS R54, R12 ;  /* 0x0000000c00367213 */ /* 0x000fc40000000000 */
[C---:B------:R-:W-:Y:S01]  /*1310*/  ISETP.GT.U32.AND P3, PT, R4.reuse, R59, PT ;  /* 0x0000003b0400720c */ /* 0x040fe20003f64070 */
[----:B------:R-:W-:Y:S01]  /*1320*/  IMAD.MOV R9, RZ, RZ, -R9 ;  /* 0x000000ffff097224 */ /* 0x000fe200078e0a09 */
[----:B------:R-:W-:Y:S01]  /*1330*/  ISETP.GT.U32.AND P6, PT, R4, R58, PT ;  /* 0x0000003a0400720c */ /* 0x000fe20003fc4070 */
[----:B------:R-:W-:Y:S01]  /*1340*/  IMAD.HI.U32 R10, R3, R54, RZ ;  /* 0x00000036030a7227 */ /* 0x000fe200078e00ff */
[C---:B------:R-:W-:Y:S02]  /*1350*/  LOP3.LUT R92, R48.reuse, 0x14, RZ, 0xfc, !PT ;  /* 0x00000014305c7812 */ /* 0x040fe400078efcff */
[----:B------:R-:W-:Y:S01]  /*1360*/  LOP3.LUT R76, R48, 0xc, RZ, 0xfc, !PT ;  /* 0x0000000c304c7812 */ /* 0x000fe200078efcff */
[----:B------:R-:W-:Y:S01]  /*1370*/  @!P2 IMAD.MOV R60, RZ, RZ, -R60 ;  /* 0x000000ffff3ca224 */ /* 0x000fe200078e0a3c */
[----:B------:R-:W-:Y:S01]  /*1380*/  ISETP.GE.AND P2, PT, R11, RZ, PT ;  /* 0x000000ff0b00720c */ /* 0x000fe20003f46270 */
[----:B------:R-:W-:Y:S01]  /*1390*/  IMAD.MOV R11, RZ, RZ, -R10 ;  /* 0x000000ffff0b7224 */ /* 0x000fe200078e0a0a */
[----:B------:R-:W-:Y:S01]  /*13a0*/  IADD3 R10, R8, 0x44, RZ ;  /* 0x00000044080a7810 */ /* 0x000fe20007ffe0ff */
[----:B------:R-:W-:Y:S01]  /*13b0*/  IMAD R56, R4, R9, R56 ;  /* 0x0000000904387224 */ /* 0x000fe200078e0238 */
[----:B------:R-:W-:Y:S01]  /*13c0*/  LOP3.LUT R77, R48, 0xe, RZ, 0xfc, !PT ;  /* 0x0000000e304d7812 */ /* 0x000fe200078efcff */
[--C-:B------:R-:W-:Y:S01]  /*13d0*/  @!P1 IMAD.IADD R57, R57, 0x1, -R4.reuse ;  /* 0x0000000139399824 */ /* 0x100fe200078e0a04 */
[----:B------:R-:W-:Y:S01]  /*13e0*/  IABS R41, R10 ;  /* 0x0000000a00297213 */ /* 0x000fe20000000000 */
[----:B------:R-:W-:Y:S01]  /*13f0*/  @!P3 IMAD.IADD R59, R59, 0x1, -R4 ;  /* 0x000000013b3bb824 */ /* 0x000fe200078e0a04 */
[----:B------:R-:W-:Y:S01]  /*1400*/  ISETP.GE.AND P3, PT, R12, RZ, PT ;  /* 0x000000ff0c00720c */ /* 0x000fe20003f66270 */
[C---:B------:R-:W-:Y:S01]  /*1410*/  IMAD R54, R4.reuse, R11, R54 ;  /* 0x0000000b04367224 */ /* 0x040fe200078e0236 */
[----:B------:R-:W-:Y:S01]  /*1420*/  ISETP.GT.U32.AND P1, PT, R4, R57, PT ;  /* 0x000000390400720c */ /* 0x000fe20003f24070 */
[----:B------:R-:W-:Y:S01]  /*1430*/  @!P6 IMAD.IADD R58, R58, 0x1, -R4 ;  /* 0x000000013a3ae824 */ /* 0x000fe200078e0a04 */
[----:B------:R-:W-:Y:S01]  /*1440*/  ISETP.GT.U32.AND P6, PT, R4, R56, PT ;  /* 0x000000380400720c */ /* 0x000fe20003fc4070 */
[----:B------:R-:W-:Y:S01]  /*1450*/  IMAD.HI.U32 R9, R3, R52, RZ ;  /* 0x0000003403097227 */ /* 0x000fe200078e00ff */
[----:B------:R-:W-:-:S02]  /*1460*/  IADD3 R12, R8, 0x3c, RZ ;  /* 0x0000003c080c7810 */ /* 0x000fc40007ffe0ff */
[----:B------:R-:W-:Y:S01]  /*1470*/  LOP3.LUT R73, R48, 0x6, RZ, 0xfc, !PT ;  /* 0x0000000630497812 */ /* 0x000fe200078efcff */
[----:B------:R-:W-:Y:S01]  /*1480*/  @!P5 IMAD.MOV R59, RZ, RZ, -R59 ;  /* 0x000000ffff3bd224 */ /* 0x000fe200078e0a3b */
[C---:B------:R-:W-:Y:S01]  /*1490*/  ISETP.GT.U32.AND P5, PT, R4.reuse, R54, PT ;  /* 0x000000360400720c */ /* 0x040fe20003fa4070 */
[----:B------:R-:W-:Y:S01]  /*14a0*/  IMAD.MOV R9, RZ, RZ, -R9 ;  /* 0x000000ffff097224 */ /* 0x000fe200078e0a09 */
[----:B------:R-:W-:Y:S01]  /*14b0*/  IABS R25, R12 ;  /* 0x0000000c00197213 */ /* 0x000fe20000000000 */
[----:B------:R-:W-:Y:S01]  /*14c0*/  @!P4 IMAD.MOV R58, RZ, RZ, -R58 ;  /* 0x000000ffff3ac224 */ /* 0x000fe200078e0a3a */
[----:B------:R-:W-:Y:S01]  /*14d0*/  ISETP.GE.AND P4, PT, R13, RZ, PT ;  /* 0x000000ff0d00720c */ /* 0x000fe20003f86270 */
[----:B------:R-:W-:Y:S01]  /*14e0*/  IMAD R52, R4, R9, R52 ;  /* 0x0000000904347224 */ /* 0x000fe200078e0234 */
[----:B------:R-:W-:Y:S01]  /*14f0*/  IADD3 R13, R8, 0x38, RZ ;  /* 0x00000038080d7810 */ /* 0x000fe20007ffe0ff */
[--C-:B------:R-:W-:Y:S01]  /*1500*/  @!P6 IMAD.IADD R56, R56, 0x1, -R4.reuse ;  /* 0x000000013838e824 */ /* 0x100fe200078e0a04 */
[----:B------:R-:W-:Y:S01]  /*1510*/  ISETP.GE.AND P6, PT, R10, RZ, PT ;  /* 0x000000ff0a00720c */ /* 0x000fe20003fc6270 */
[----:B------:R-:W-:Y:S01]  /*1520*/  @!P1 IMAD.IADD R57, R57, 0x1, -R4 ;  /* 0x0000000139399824 */ /* 0x000fe200078e0a04 */
[----:B------:R-:W-:Y:S01]  /*1530*/  ISETP.GT.U32.AND P1, PT, R4, R52, PT ;  /* 0x000000340400720c */ /* 0x000fe20003f24070 */
[----:B------:R-:W-:Y:S01]  /*1540*/  IMAD.HI.U32 R9, R3, R41, RZ ;  /* 0x0000002903097227 */ /* 0x000fe200078e00ff */
[----:B------:R-:W-:-:S02]  /*1550*/  IADD3 R10, R8, 0x40, RZ ;  /* 0x00000040080a7810 */ /* 0x000fc40007ffe0ff */
[----:B------:R-:W-:Y:S01]  /*1560*/  IABS R24, R13 ;  /* 0x0000000d00187213 */ /* 0x000fe20000000000 */
[--C-:B------:R-:W-:Y:S01]  /*1570*/  @!P5 IMAD.IADD R54, R54, 0x1, -R4.reuse ;  /* 0x000000013636d824 */ /* 0x100fe200078e0a04 */
[C---:B------:R-:W-:Y:S01]  /*1580*/  ISETP.GT.U32.AND P5, PT, R4.reuse, R56, PT ;  /* 0x000000380400720c */ /* 0x040fe20003fa4070 */
[----:B------:R-:W-:Y:S01]  /*1590*/  IMAD.MOV R9, RZ, RZ, -R9 ;  /* 0x000000ffff097224 */ /* 0x000fe200078e0a09 */
[----:B------:R-:W-:Y:S01]  /*15a0*/  IABS R40, R10 ;  /* 0x0000000a00287213 */ /* 0x000fe20000000000 */
[----:B------:R-:W-:Y:S01]  /*15b0*/  @!P0 IMAD.MOV R57, RZ, RZ, -R57 ;  /* 0x000000ffff398224 */ /* 0x000fe200078e0a39 */
[C---:B------:R-:W-:Y:S01]  /*15c0*/  ISETP.GT.U32.AND P0, PT, R4.reuse, R54, PT ;  /* 0x000000360400720c */ /* 0x040fe20003f04070 */
[----:B------:R-:W-:Y:S01]  /*15d0*/  IMAD R41, R4, R9, R41 ;  /* 0x0000000904297224 */ /* 0x000fe200078e0229 */
[----:B------:R-:W-:Y:S01]  /*15e0*/  LOP3.LUT R74, R48, 0x8, RZ, 0xfc, !PT ;  /* 0x00000008304a7812 */ /* 0x000fe200078efcff */
[----:B------:R-:W-:Y:S01]  /*15f0*/  @!P1 IMAD.IADD R52, R52, 0x1, -R4 ;  /* 0x0000000134349824 */ /* 0x000fe200078e0a04 */
[C---:B------:R-:W-:Y:S01]  /*1600*/  LOP3.LUT R71, R48.reuse, 0x2, RZ, 0xfc, !PT ;  /* 0x0000000230477812 */ /* 0x040fe200078efcff */
[----:B------:R-:W-:Y:S01]  /*1610*/  IMAD.HI.U32 R9, R3, R40, RZ ;  /* 0x0000002803097227 */ /* 0x000fe200078e00ff */
[----:B------:R-:W-:-:S02]  /*1620*/  LOP3.LUT R121, R48, 0x26, RZ, 0xfc, !PT ;  /* 0x0000002630797812 */ /* 0x000fc400078efcff */
[----:B------:R-:W-:Y:S01]  /*1630*/  ISETP.GT.U32.AND P1, PT, R4, R52, PT ;  /* 0x000000340400720c */ /* 0x000fe20003f24070 */
[--C-:B------:R-:W-:Y:S01]  /*1640*/  @!P5 IMAD.IADD R56, R56, 0x1, -R4.reuse ;  /* 0x000000013838d824 */ /* 0x100fe200078e0a04 */
[----:B------:R-:W-:Y:S01]  /*1650*/  ISETP.GT.U32.AND P5, PT, R4, R41, PT ;  /* 0x000000290400720c */ /* 0x000fe20003fa4070 */
[----:B------:R-:W-:Y:S02]  /*1660*/  IMAD.MOV R9, RZ, RZ, -R9 ;  /* 0x000000ffff097224 */ /* 0x000fe400078e0a09 */
[----:B------:R-:W-:Y:S01]  /*1670*/  @!P0 IMAD.IADD R54, R54, 0x1, -R4 ;  /* 0x0000000136368824 */ /* 0x000fe200078e0a04 */
[----:B------:R-:W-:Y:S01]  /*1680*/  ISETP.GE.AND P0, PT, R10, RZ, PT ;  /* 0x000000ff0a00720c */ /* 0x000fe20003f06270 */
[----:B------:R-:W-:Y:S01]  /*1690*/  IMAD R40, R4, R9, R40 ;  /* 0x0000000904287224 */ /* 0x000fe200078e0228 */
[----:B------:R-:W-:Y:S01]  /*16a0*/  IADD3 R9, R8, 0x34, RZ ;  /* 0x0000003408097810 */ /* 0x000fe20007ffe0ff */
[----:B------:R-:W-:-:S03]  /*16b0*/  IMAD.HI.U32 R10, R3, R25, RZ ;  /* 0x00000019030a7227 */ /* 0x000fc600078e00ff */
[----:B------:R-:W-:Y:S01]  /*16c0*/  IABS R18, R9 ;  /* 0x0000000900127213 */ /* 0x000fe20000000000 */
[--C-:B------:R-:W-:Y:S01]  /*16d0*/  @!P1 IMAD.IADD R52, R52, 0x1, -R4.reuse ;  /* 0x0000000134349824 */ /* 0x100fe200078e0a04 */
[----:B------:R-:W-:Y:S01]  /*16e0*/  ISETP.GE.AND P1, PT, R12, RZ, PT ;  /* 0x000000ff0c00720c */ /* 0x000fe20003f26270 */
[----:B------:R-:W-:Y:S02]  /*16f0*/  @!P5 IMAD.IADD R41, R41, 0x1, -R4 ;  /* 0x000000012929d824 */ /* 0x000fe400078e0a04 */
[----:B------:R-:W-:Y:S01]  /*1700*/  @!P4 IMAD.MOV R52, RZ, RZ, -R52 ;  /* 0x000000ffff34c224 */ /* 0x000fe200078e0a34 */
[C---:B------:R-:W-:Y:S01]  /*1710*/  ISETP.GT.U32.AND P4, PT, R4.reuse, R40, PT ;  /* 0x000000280400720c */ /* 0x040fe20003f84070 */
[----:B------:R-:W-:Y:S01]  /*1720*/  IMAD.MOV R10, RZ, RZ, -R10 ;  /* 0x000000ffff0a7224 */ /* 0x000fe200078e0a0a */
[----:B------:R-:W-:Y:S01]  /*1730*/  ISETP.GT.U32.AND P5, PT, R4, R41, PT ;  /* 0x000000290400720c */ /* 0x000fe20003fa4070 */
[----:B------:R-:W-:-:S04]  /*1740*/  IMAD.HI.U32 R11, R3, R24, RZ ;  /* 0x00000018030b7227 */ /* 0x000fc800078e00ff */
[----:B------:R-:W-:Y:S01]  /*1750*/  IMAD R25, R4, R10, R25 ;  /* 0x0000000a04197224 */ /* 0x000fe200078e0219 */
[----:B------:R-:W-:Y:S01]  /*1760*/  IADD3 R10, R8, 0x30, RZ ;  /* 0x00000030080a7810 */ /* 0x000fe20007ffe0ff */
[----:B------:R-:W-:Y:S02]  /*1770*/  IMAD.MOV R11, RZ, RZ, -R11 ;  /* 0x000000ffff0b7224 */ /* 0x000fe400078e0a0b */
[----:B------:R-:W-:Y:S01]  /*1780*/  @!P3 IMAD.MOV R54, RZ, RZ, -R54 ;  /* 0x000000ffff36b224 */ /* 0x000fe200078e0a36 */
[----:B------:R-:W-:Y:S01]  /*1790*/  IABS R12, R10 ;  /* 0x0000000a000c7213 */ /* 0x000fe20000000000 */
[--C-:B------:R-:W-:Y:S01]  /*17a0*/  @!P4 IMAD.IADD R40, R40, 0x1, -R4.reuse ;  /* 0x000000012828c824 */ /* 0x100fe200078e0a04 */
[----:B------:R-:W-:Y:S01]  /*17b0*/  ISETP.GE.AND P3, PT, R9, RZ, PT ;  /* 0x000000ff0900720c */ /* 0x000fe20003f66270 */
[----:B------:R-:W-:Y:S01]  /*17c0*/  @!P5 IMAD.IADD R41, R41, 0x1, -R4 ;  /* 0x000000012929d824 */ /* 0x000fe200078e0a04 */
[----:B------:R-:W-:Y:S01]  /*17d0*/  ISETP.GE.AND P5, PT, R10, RZ, PT ;  /* 0x000000ff0a00720c */ /* 0x000fe20003fa6270 */
[C---:B------:R-:W-:Y:S01]  /*17e0*/  IMAD R24, R4.reuse, R11, R24 ;  /* 0x0000000b04187224 */ /* 0x040fe200078e0218 */
[C---:B------:R-:W-:Y:S01]  /*17f0*/  ISETP.GT.U32.AND P4, PT, R4.reuse, R40, PT ;  /* 0x000000280400720c */ /* 0x040fe20003f84070 */
[----:B------:R-:W-:Y:S01]  /*1800*/  @!P6 IMAD.MOV R41, RZ, RZ, -R41 ;  /* 0x000000ffff29e224 */ /* 0x000fe200078e0a29 */
[----:B------:R-:W-:Y:S01]  /*1810*/  ISETP.GT.U32.AND P6, PT, R4, R25, PT ;  /* 0x000000190400720c */ /* 0x000fe20003fc4070 */
[----:B------:R-:W-:-:S04]  /*1820*/  IMAD.HI.U32 R9, R3, R18, RZ ;  /* 0x0000001203097227 */ /* 0x000fc800078e00ff */
[----:B------:R-:W-:-:S04]  /*1830*/  IMAD.HI.U32 R10, R3, R12, RZ ;  /* 0x0000000c030a7227 */ /* 0x000fc800078e00ff */
[----:B------:R-:W-:Y:S01]  /*1840*/  @!P2 IMAD.MOV R56, RZ, RZ, -R56 ;  /* 0x000000ffff38a224 */ /* 0x000fe200078e0a38 */
[----:B------:R-:W-:Y:S01]  /*1850*/  ISETP.GE.AND P2, PT, R13, RZ, PT ;  /* 0x000000ff0d00720c */ /* 0x000fe20003f46270 */
[--C-:B------:R-:W-:Y:S01]  /*1860*/  @!P4 IMAD.IADD R40, R40, 0x1, -R4.reuse ;  /* 0x000000012828c824 */ /* 0x100fe200078e0a04 */
[C---:B------:R-:W-:Y:S01]  /*1870*/  ISETP.GT.U32.AND P4, PT, R4.reuse, R24, PT ;  /* 0x000000180400720c */ /* 0x040fe20003f84070 */
[----:B------:R-:W-:Y:S02]  /*1880*/  @!P6 IMAD.IADD R25, R25, 0x1, -R4 ;  /* 0x000000011919e824 */ /* 0x000fe400078e0a04 */
[----:B------:R-:W-:Y:S02]  /*1890*/  IMAD.MOV R11, RZ, RZ, -R9 ;  /* 0x000000ffff0b7224 */ /* 0x000fe400078e0a09 */
[----:B------:R-:W-:Y:S01]  /*18a0*/  IMAD.MOV R13, RZ, RZ, -R10 ;  /* 0x000000ffff0d7224 */ /* 0x000fe200078e0a0a */
[----:B------:R-:W-:Y:S01]  /*18b0*/  ISETP.GT.U32.AND P6, PT, R4, R25, PT ;  /* 0x000000190400720c */ /* 0x000fe20003fc4070 */
[----:B------:R-:W-:-:S04]  /*18c0*/  IMAD.HI.U32 R9, R3, R14, RZ ;  /* 0x0000000e03097227 */ /* 0x000fc800078e00ff */
[C---:B------:R-:W-:Y:S02]  /*18d0*/  IMAD R18, R4.reuse, R11, R18 ;  /* 0x0000000b04127224 */ /* 0x040fe400078e0212 */
[----:B------:R-:W-:Y:S01]  /*18e0*/  IMAD R11, R4, R13, R12 ;  /* 0x0000000d040b7224 */ /* 0x000fe200078e020c */
[----:B------:R-:W-:Y:S01]  /*18f0*/  IADD3 R12, R8, 0x10, RZ ;  /* 0x00000010080c7810 */ /* 0x000fe20007ffe0ff */
[--C-:B------:R-:W-:Y:S02]  /*1900*/  @!P4 IMAD.IADD R24, R24, 0x1, -R4.reuse ;  /* 0x000000011818c824 */ /* 0x100fe400078e0a04 */
[----:B------:R-:W-:Y:S01]  /*1910*/  IMAD.MOV R9, RZ, RZ, -R9 ;  /* 0x000000ffff097224 */ /* 0x000fe200078e0a09 */
[----:B------:R-:W-:Y:S01]  /*1920*/  IABS R29, R12 ;  /* 0x0000000c001d7213 */ /* 0x000fe20000000000 */
[----:B------:R-:W-:Y:S01]  /*1930*/  @!P6 IMAD.IADD R25, R25, 0x1, -R4 ;  /* 0x000000011919e824 */ /* 0x000fe200078e0a04 */
[C---:B------:R-:W-:Y:S01]  /*1940*/  ISETP.GT.U32.AND P6, PT, R4.reuse, R11, PT ;  /* 0x0000000b0400720c */ /* 0x040fe20003fc4070 */
[C---:B------:R-:W-:Y:S01]  /*1950*/  IMAD R13, R4.reuse, R9, R14 ;  /* 0x00000009040d7224 */ /* 0x040fe200078e020e */
[----:B------:R-:W-:Y:S01]  /*1960*/  ISETP.GT.U32.AND P4, PT, R4, R24, PT ;  /* 0x000000180400720c */ /* 0x000fe20003f84070 */
[----:B------:R-:W-:-:S04]  /*1970*/  IMAD.HI.U32 R9, R3, R15, RZ ;  /* 0x0000000f03097227 */ /* 0x000fc800078e00ff */
[----:B------:R-:W-:Y:S02]  /*1980*/  IMAD.MOV R10, RZ, RZ, -R9 ;  /* 0x000000ffff0a7224 */ /* 0x000fe400078e0a09 */
[----:B------:R-:W-:-:S04]  /*1990*/  IMAD.HI.U32 R9, R3, R17, RZ ;  /* 0x0000001103097227 */ /* 0x000fc800078e00ff */
[----:B------:R-:W-:Y:S02]  /*19a0*/  IMAD R15, R4, R10, R15 ;  /* 0x0000000a040f7224 */ /* 0x000fe400078e020f */
[--C-:B------:R-:W-:Y:S02]  /*19b0*/  @!P6 IMAD.IADD R11, R11, 0x1, -R4.reuse ;  /* 0x000000010b0be824 */ /* 0x100fe400078e0a04 */
[----:B------:R-:W-:Y:S02]  /*19c0*/  IMAD.MOV R9, RZ, RZ, -R9 ;  /* 0x000000ffff097224 */ /* 0x000fe400078e0a09 */
[----:B------:R-:W-:Y:S01]  /*19d0*/  @!P4 IMAD.IADD R24, R24, 0x1, -R4 ;  /* 0x000000011818c824 */ /* 0x000fe200078e0a04 */
[C---:B------:R-:W-:Y:S01]  /*19e0*/  ISETP.GT.U32.AND P4, PT, R4.reuse, R15, PT ;  /* 0x0000000f0400720c */ /* 0x040fe20003f84070 */
[C---:B------:R-:W-:Y:S01]  /*19f0*/  IMAD R17, R4.reuse, R9, R17 ;  /* 0x0000000904117224 */ /* 0x040fe200078e0211 */
[----:B------:R-:W-:Y:S01]  /*1a00*/  ISETP.GT.U32.AND P6, PT, R4, R11, PT ;  /* 0x0000000b0400720c */ /* 0x000fe20003fc4070 */
[----:B------:R-:W-:-:S04]  /*1a10*/  IMAD.HI.U32 R9, R3, R19, RZ ;  /* 0x0000001303097227 */ /* 0x000fc800078e00ff */
[----:B------:R-:W-:Y:S02]  /*1a20*/  IMAD.MOV R9, RZ, RZ, -R9 ;  /* 0x000000ffff097224 */ /* 0x000fe400078e0a09 */
[----:B------:R-:W-:-:S04]  /*1a30*/  IMAD.HI.U32 R10, R3, R21, RZ ;  /* 0x00000015030a7227 */ /* 0x000fc800078e00ff */
[C---:B------:R-:W-:Y:S02]  /*1a40*/  IMAD R19, R4.reuse, R9, R19 ;  /* 0x0000000904137224 */ /* 0x040fe400078e0213 */
[--C-:B------:R-:W-:Y:S01]  /*1a50*/  @!P4 IMAD.IADD R15, R15, 0x1, -R4.reuse ;  /* 0x000000010f0fc824 */ /* 0x100fe200078e0a04 */
[----:B------:R-:W0:Y:S01]  /*1a60*/  I2F.RP R9, R16 ;  /* 0x0000001000097306 */ /* 0x000e220000209400 */
[----:B------:R-:W-:Y:S01]  /*1a70*/  @!P6 IMAD.IADD R11, R11, 0x1, -R4 ;  /* 0x000000010b0be824 */ /* 0x000fe200078e0a04 */
[C---:B------:R-:W-:Y:S01]  /*1a80*/  ISETP.GT.U32.AND P6, PT, R4.reuse, R19, PT ;  /* 0x000000130400720c */ /* 0x040fe20003fc4070 */
[----:B------:R-:W-:Y:S01]  /*1a90*/  @!P1 IMAD.MOV R25, RZ, RZ, -R25 ;  /* 0x000000ffff199224 */ /* 0x000fe200078e0a19 */
[C---:B------:R-:W-:Y:S01]  /*1aa0*/  ISETP.GT.U32.AND P4, PT, R4.reuse, R15, PT ;  /* 0x0000000f0400720c */ /* 0x040fe20003f84070 */
[----:B------:R-:W-:Y:S01]  /*1ab0*/  IMAD.MOV R10, RZ, RZ, -R10 ;  /* 0x000000ffff0a7224 */ /* 0x000fe200078e0a0a */
[C---:B------:R-:W-:Y:S01]  /*1ac0*/  ISETP.GT.U32.AND P1, PT, R4.reuse, R13, PT ;  /* 0x0000000d0400720c */ /* 0x040fe20003f24070 */
[----:B------:R-:W-:Y:S01]  /*1ad0*/  @!P0 IMAD.MOV R40, RZ, RZ, -R40 ;  /* 0x000000ffff288224 */ /* 0x000fe200078e0a28 */
[C---:B------:R-:W-:Y:S01]  /*1ae0*/  ISETP.GT.U32.AND P0, PT, R4.reuse, R18, PT ;  /* 0x000000120400720c */ /* 0x040fe20003f04070 */
[----:B------:R-:W-:-:S02]  /*1af0*/  IMAD R21, R4, R10, R21 ;  /* 0x0000000a04157224 */ /* 0x000fc400078e0215 */
[----:B------:R-:W-:-:S04]  /*1b00*/  IMAD.HI.U32 R10, R3, R23, RZ ;  /* 0x00000017030a7227 */ /* 0x000fc800078e00ff */
[--C-:B------:R-:W-:Y:S01]  /*1b10*/  @!P6 IMAD.IADD R19, R19, 0x1, -R4.reuse ;  /* 0x000000011313e824 */ /* 0x100fe200078e0a04 */
[----:B0-----:R-:W0:Y:S01]  /*1b20*/  MUFU.RCP R9, R9 ;  /* 0x0000000900097308 */ /* 0x001e220000001000 */
[----:B------:R-:W-:Y:S01]  /*1b30*/  @!P4 IMAD.IADD R15, R15, 0x1, -R4 ;  /* 0x000000010f0fc824 */ /* 0x000fe200078e0a04 */
[C---:B------:R-:W-:Y:S01]  /*1b40*/  ISETP.GT.U32.AND P4, PT, R4.reuse, R21, PT ;  /* 0x000000150400720c */ /* 0x040fe20003f84070 */
[----:B------:R-:W-:Y:S01]  /*1b50*/  IMAD.MOV R14, RZ, RZ, -R10 ;  /* 0x000000ffff0e7224 */ /* 0x000fe200078e0a0a */
[----:B------:R-:W-:Y:S01]  /*1b60*/  ISETP.GT.U32.AND P6, PT, R4, R19, PT ;  /* 0x000000130400720c */ /* 0x000fe20003fc4070 */
[----:B------:R-:W-:Y:S02]  /*1b70*/  @!P1 IMAD.IADD R13, R13, 0x1, -R4 ;  /* 0x000000010d0d9824 */ /* 0x000fe400078e0a04 */
[----:B------:R-:W-:-:S03]  /*1b80*/  IMAD.HI.U32 R10, R3, R27, RZ ;  /* 0x0000001b030a7227 */ /* 0x000fc600078e00ff */
[----:B------:R-:W-:Y:S01]  /*1b90*/  ISETP.GT.U32.AND P1, PT, R4, R13, PT ;  /* 0x0000000d0400720c */ /* 0x000fe20003f24070 */
[----:B------:R-:W-:Y:S02]  /*1ba0*/  @!P0 IMAD.IADD R18, R18, 0x1, -R4 ;  /* 0x0000000112128824 */ /* 0x000fe400078e0a04 */
[----:B------:R-:W-:Y:S02]  /*1bb0*/  IMAD.MOV R10, RZ, RZ, -R10 ;  /* 0x000000ffff0a7224 */ /* 0x000fe400078e0a0a */
[--C-:B------:R-:W-:Y:S01]  /*1bc0*/  @!P4 IMAD.IADD R21, R21, 0x1, -R4.reuse ;  /* 0x000000011515c824 */ /* 0x100fe200078e0a04 */
[C---:B------:R-:W-:Y:S01]  /*1bd0*/  ISETP.GT.U32.AND P0, PT, R4.reuse, R18, PT ;  /* 0x000000120400720c */ /* 0x040fe20003f04070 */
[----:B------:R-:W-:Y:S01]  /*1be0*/  IMAD R27, R4, R10, R27 ;  /* 0x0000000a041b7224 */ /* 0x000fe200078e021b */
[----:B0-----:R-:W-:Y:S01]  /*1bf0*/  IADD3 R9, R9, 0xffffffe, RZ ;  /* 0x0ffffffe09097810 */ /* 0x001fe20007ffe0ff */
[----:B------:R-:W-:Y:S01]  /*1c00*/  @!P6 IMAD.IADD R19, R19, 0x1, -R4 ;  /* 0x000000011313e824 */ /* 0x000fe200078e0a04 */
[----:B------:R-:W-:Y:S01]  /*1c10*/  ISETP.GE.AND P4, PT, R22, RZ, PT ;  /* 0x000000ff1600720c */ /* 0x000fe20003f86270 */
[----:B------:R-:W-:Y:S01]  /*1c20*/  @!P2 IMAD.MOV R24, RZ, RZ, -R24 ;  /* 0x000000ffff18a224 */ /* 0x000fe200078e0a18 */
[C---:B------:R-:W-:Y:S01]  /*1c30*/  ISETP.GT.U32.AND P6, PT, R4.reuse, R27, PT ;  /* 0x0000001b0400720c */ /* 0x040fe20003fc4070 */
[----:B------:R-:W-:Y:S01]  /*1c40*/  IMAD.HI.U32 R10, R3, R29, RZ ;  /* 0x0000001d030a7227 */ /* 0x000fe200078e00ff */
[----:B------:R-:W-:Y:S01]  /*1c50*/  ISETP.GT.U32.AND P2, PT, R4, R21, PT ;  /* 0x000000150400720c */ /* 0x000fe20003f44070 */
[----:B------:R-:W0:Y:S01]  /*1c60*/  F2I.FTZ.U32.TRUNC.NTZ R9, R9 ;  /* 0x0000000900097305 */ /* 0x000e22000021f000 */
[----:B------:R-:W-:Y:S01]  /*1c70*/  IABS R22, R38 ;  /* 0x0000002600167213 */ /* 0x000fe20000000000 */
[----:B------:R-:W-:Y:S01]  /*1c80*/  @!P1 IMAD.IADD R13, R13, 0x1, -R4 ;  /* 0x000000010d0d9824 */ /* 0x000fe200078e0a04 */
[----:B------:R-:W-:Y:S01]  /*1c90*/  ISETP.GE.AND P1, PT, R20, RZ, PT ;  /* 0x000000ff1400720c */ /* 0x000fe20003f26270 */
[----:B------:R-:W-:Y:S01]  /*1ca0*/  IMAD R23, R4, R14, R23 ;  /* 0x0000000e04177224 */ /* 0x000fe200078e0217 */
[----:B------:R-:W-:Y:S01]  /*1cb0*/  IADD3 R14, R8, 0xc, RZ ;  /* 0x0000000c080e7810 */ /* 0x000fe20007ffe0ff */
[----:B------:R-:W-:-:S02]  /*1cc0*/  IMAD.MOV R20, RZ, RZ, -R10 ;  /* 0x000000ffff147224 */ /* 0x000fc400078e0a0a */
[--C-:B------:R-:W-:Y:S01]  /*1cd0*/  @!P0 IMAD.IADD R18, R18, 0x1, -R4.reuse ;  /* 0x0000000112128824 */ /* 0x100fe200078e0a04 */
[C---:B------:R-:W-:Y:S01]  /*1ce0*/  ISETP.GT.U32.AND P0, PT, R4.reuse, R17, PT ;  /* 0x000000110400720c */ /* 0x040fe20003f04070 */
[C---:B------:R-:W-:Y:S01]  /*1cf0*/  IMAD R29, R4.reuse, R20, R29 ;  /* 0x00000014041d7224 */ /* 0x040fe200078e021d */
[----:B------:R-:W-:Y:S01]  /*1d00*/  IABS R31, R14 ;  /* 0x0000000e001f7213 */ /* 0x000fe20000000000 */
[--C-:B------:R-:W-:Y:S01]  /*1d10*/  @!P6 IMAD.IADD R27, R27, 0x1, -R4.reuse ;  /* 0x000000011b1be824 */ /* 0x100fe200078e0a04 */
[----:B------:R-:W-:Y:S01]  /*1d20*/  IABS R20, R36 ;  /* 0x0000002400147213 */ /* 0x000fe20000000000 */
[----:B------:R-:W-:Y:S01]  /*1d30*/  @!P2 IMAD.IADD R21, R21, 0x1, -R4 ;  /* 0x000000011515a824 */ /* 0x000fe200078e0a04 */
[C---:B------:R-:W-:Y:S01]  /*1d40*/  ISETP.GT.U32.AND P2, PT, R4.reuse, R29, PT ;  /* 0x0000001d0400720c */ /* 0x040fe20003f44070 */
[----:B------:R-:W-:Y:S01]  /*1d50*/  @!P3 IMAD.MOV R18, RZ, RZ, -R18 ;  /* 0x000000ffff12b224 */ /* 0x000fe200078e0a12 */
[----:B------:R-:W-:Y:S01]  /*1d60*/  ISETP.GT.U32.AND P3, PT, R4, R27, PT ;  /* 0x0000001b0400720c */ /* 0x000fe20003f64070 */
[----:B------:R-:W-:Y:S01]  /*1d70*/  IMAD.HI.U32 R10, R3, R31, RZ ;  /* 0x0000001f030a7227 */ /* 0x000fe200078e00ff */
[----:B------:R-:W-:-:S02]  /*1d80*/  ISETP.GE.AND P6, PT, R26, RZ, PT ;  /* 0x000000ff1a00720c */ /* 0x000fc40003fc6270 */
[----:B------:R-:W-:Y:S01]  /*1d90*/  IABS R26, R8 ;  /* 0x00000008001a7213 */ /* 0x000fe20000000000 */
[----:B------:R-:W-:Y:S02]  /*1da0*/  IMAD.MOV R10, RZ, RZ, -R10 ;  /* 0x000000ffff0a7224 */ /* 0x000fe400078e0a0a */
[--C-:B------:R-:W-:Y:S02]  /*1db0*/  @!P0 IMAD.IADD R17, R17, 0x1, -R4.reuse ;  /* 0x0000000111118824 */ /* 0x100fe400078e0a04 */
[C---:B------:R-:W-:Y:S02]  /*1dc0*/  IMAD R31, R4.reuse, R10, R31 ;  /* 0x0000000a041f7224 */ /* 0x040fe400078e021f */
[--C-:B------:R-:W-:Y:S01]  /*1dd0*/  @!P2 IMAD.IADD R29, R29, 0x1, -R4.reuse ;  /* 0x000000011d1da824 */ /* 0x100fe200078e0a04 */
[C---:B------:R-:W-:Y:S01]  /*1de0*/  ISETP.GT.U32.AND P0, PT, R4.reuse, R17, PT ;  /* 0x000000110400720c */ /* 0x040fe20003f04070 */
[----:B------:R-:W-:Y:S01]  /*1df0*/  @!P3 IMAD.IADD R27, R27, 0x1, -R4 ;  /* 0x000000011b1bb824 */ /* 0x000fe200078e0a04 */
[----:B------:R-:W-:Y:S01]  /*1e00*/  ISETP.GT.U32.AND P2, PT, R4, R31, PT ;  /* 0x0000001f0400720c */ /* 0x000fe20003f44070 */
[----:B0-----:R-:W-:Y:S01]  /*1e10*/  IMAD.MOV R33, RZ, RZ, -R9 ;  /* 0x000000ffff217224 */ /* 0x001fe200078e0a09 */
[----:B------:R-:W-:Y:S01]  /*1e20*/  ISETP.GE.AND P3, PT, R8, RZ, PT ;  /* 0x000000ff0800720c */ /* 0x000fe20003f66270 */
[----:B------:R-:W-:-:S04]  /*1e30*/  IMAD.HI.U32 R8, R3, R20, RZ ;  /* 0x0000001403087227 */ /* 0x000fc800078e00ff */
[----:B------:R-:W-:-:S04]  /*1e40*/  IMAD.HI.U32 R10, R3, R22, RZ ;  /* 0x00000016030a7227 */ /* 0x000fc800078e00ff */
[----:B------:R-:W-:Y:S02]  /*1e50*/  IMAD.MOV R35, RZ, RZ, -R8 ;  /* 0x000000ffff237224 */ /* 0x000fe400078e0a08 */
[----:B------:R-:W-:Y:S02]  /*1e60*/  IMAD R33, R33, R16, RZ ;  /* 0x0000001021217224 */ /* 0x000fe400078e02ff */
[----:B------:R-:W-:Y:S02]  /*1e70*/  IMAD.MOV.U32 R8, RZ, RZ, RZ ;  /* 0x000000ffff087224 */ /* 0x000fe400078e00ff */
[----:B------:R-:W-:Y:S01]  /*1e80*/  IMAD.MOV R37, RZ, RZ, -R10 ;  /* 0x000000ffff257224 */ /* 0x000fe200078e0a0a */
[----:B------:R-:W-:Y:S01]  /*1e90*/  IABS R10, R49 ;  /* 0x00000031000a7213 */ /* 0x000fe20000000000 */
[----:B------:R-:W-:Y:S01]  /*1ea0*/  @!P0 IMAD.IADD R17, R17, 0x1, -R4 ;  /* 0x0000000111118824 */ /* 0x000fe200078e0a04 */
[----:B------:R-:W-:Y:S01]  /*1eb0*/  ISETP.GT.U32.AND P0, PT, R4, R23, PT ;  /* 0x000000170400720c */ /* 0x000fe20003f04070 */
[----:B------:R-:W-:-:S04]  /*1ec0*/  IMAD.HI.U32 R3, R3, R26, RZ ;  /* 0x0000001a03037227 */ /* 0x000fc800078e00ff */
[----:B------:R-:W-:-:S04]  /*1ed0*/  IMAD.HI.U32 R8, R9, R33, R8 ;  /* 0x0000002109087227 */ /* 0x000fc800078e0008 */
[----:B------:R-:W-:Y:S02]  /*1ee0*/  IMAD R9, R4, R35, R20 ;  /* 0x0000002304097224 */ /* 0x000fe400078e0214 */
[----:B------:R-:W-:Y:S01]  /*1ef0*/  @!P2 IMAD.IADD R31, R31, 0x1, -R4 ;  /* 0x000000011f1fa824 */ /* 0x000fe200078e0a04 */
[----:B------:R-:W-:Y:S01]  /*1f00*/  LOP3.LUT P2, RZ, R42, 0x100, RZ, 0xc0, !PT ;  /* 0x000001002aff7812 */ /* 0x000fe2000784c0ff */
[----:B------:R-:W-:Y:S02]  /*1f10*/  IMAD.MOV R35, RZ, RZ, -R3 ;  /* 0x000000ffff237224 */ /* 0x000fe400078e0a03 */
[----:B------:R-:W-:Y:S02]  /*1f20*/  IMAD.MOV.U32 R3, RZ, RZ, R10 ;  /* 0x000000ffff037224 */ /* 0x000fe400078e000a */
[----:B------:R-:W-:Y:S01]  /*1f30*/  @!P1 IMAD.MOV R13, RZ, RZ, -R13 ;  /* 0x000000ffff0d9224 */ /* 0x000fe200078e0a0d */
[----:B------:R-:W-:Y:S01]  /*1f40*/  ISETP.GT.U32.AND P1, PT, R4, R31, PT ;  /* 0x0000001f0400720c */ /* 0x000fe20003f24070 */
[----:B------:R-:W-:-:S04]  /*1f50*/  IMAD.HI.U32 R8, R8, R3, RZ ;  /* 0x0000000308087227 */ /* 0x000fc800078e00ff */
[C---:B------:R-:W-:Y:S01]  /*1f60*/  IMAD R33, R4.reuse, R37, R22 ;  /* 0x0000002504217224 */ /* 0x040fe200078e0216 */
[----:B------:R-:W-:Y:S01]  /*1f70*/  SEL R37, RZ, 0x210, !P2 ;  /* 0x00000210ff257807 */ /* 0x000fe20005000000 */
[----:B------:R-:W-:Y:S01]  /*1f80*/  IMAD.MOV R8, RZ, RZ, -R8 ;  /* 0x000000ffff087224 */ /* 0x000fe200078e0a08 */
[----:B------:R-:W-:Y:S01]  /*1f90*/  ISETP.GT.U32.AND P2, PT, R4, R29, PT ;  /* 0x0000001d0400720c */ /* 0x000fe20003f44070 */
[--C-:B------:R-:W-:Y:S01]  /*1fa0*/  @!P0 IMAD.IADD R23, R23, 0x1, -R4.reuse ;  /* 0x0000000117178824 */ /* 0x100fe200078e0a04 */
[----:B------:R-:W-:Y:S01]  /*1fb0*/  LOP3.LUT R124, R37, R124, RZ, 0x3c, !PT ;  /* 0x0000007c257c7212 */ /* 0x000fe200078e3cff */
[----:B------:R-:W-:Y:S01]  /*1fc0*/  IMAD R3, R16, R8, R3 ;  /* 0x0000000810037224 */ /* 0x000fe200078e0203 */
[----:B------:R-:W-:Y:S01]  /*1fd0*/  LOP3.LUT R37, R0, 0x1800, RZ, 0xc0, !PT ;  /* 0x0000180000257812 */ /* 0x000fe200078ec0ff */
[----:B------:R-:W-:Y:S01]  /*1fe0*/  @!P1 IMAD.IADD R31, R31, 0x1, -R4 ;  /* 0x000000011f1f9824 */ /* 0x000fe200078e0a04 */
[C---:B------:R-:W-:Y:S01]  /*1ff0*/  ISETP.GT.U32.AND P0, PT, R4.reuse, R23, PT ;  /* 0x000000170400720c */ /* 0x040fe20003f04070 */
[----:B------:R-:W-:Y:S01]  /*2000*/  IMAD R35, R4, R35, R26 ;  /* 0x0000002304237224 */ /* 0x000fe200078e021a */
[----:B------:R-:W-:Y:S01]  /*2010*/  ISETP.GT.U32.AND P1, PT, R16, R3, PT ;  /* 0x000000031000720c */ /* 0x000fe20003f24070 */
[----:B------:R-:W-:Y:S01]  /*2020*/  @!P5 IMAD.MOV R11, RZ, RZ, -R11 ;  /* 0x000000ffff0bd224 */ /* 0x000fe200078e0a0b */
[----:B------:R-:W-:Y:S01]  /*2030*/  ISETP.GT.U32.AND P5, PT, R4, R9, PT ;  /* 0x000000090400720c */ /* 0x000fe20003fa4070 */
[----:B------:R-:W-:Y:S01]  /*2040*/  IMAD R8, R6, 0x100, R37 ;  /* 0x0000010006087824 */ /* 0x000fe200078e0225 */
[----:B------:R0:W-:Y:S01]  /*2050*/  STL [R1+0x174], R124 ;  /* 0x0001747c01007387 */ /* 0x0001e20000100800 */
[----:B------:R-:W-:Y:S01]  /*2060*/  @!P2 IMAD.IADD R29, R29, 0x1, -R4 ;  /* 0x000000011d1da824 */ /* 0x000fe200078e0a04 */
[----:B------:R-:W-:Y:S01]  /*2070*/  ISETP.GE.AND P2, PT, R32, RZ, PT ;  /* 0x000000ff2000720c */ /* 0x000fe20003f46270 */
[----:B------:R-:W-:-:S02]  /*2080*/  IMAD R6, R6, 0x210, RZ ;  /* 0x0000021006067824 */ /* 0x000fc400078e02ff */
[----:B------:R-:W-:Y:S02]  /*2090*/  IMAD.SHL.U32 R0, R42, 0x100, RZ ;  /* 0x000001002a007824 */ /* 0x000fe400078e00ff */
[----:B------:R-:W-:Y:S01]  /*20a0*/  @!P0 IMAD.IADD R23, R23, 0x1, -R4 ;  /* 0x0000000117178824 */ /* 0x000fe200078e0a04 */
[----:B------:R-:W-:Y:S01]  /*20b0*/  ISETP.GE.AND P0, PT, R28, RZ, PT ;  /* 0x000000ff1c00720c */ /* 0x000fe20003f06270 */
[----:B------:R-:W-:Y:S01]  /*20c0*/  @!P1 IMAD.IADD R3, R3, 0x1, -R16 ;  /* 0x0000000103039824 */ /* 0x000fe200078e0a10 */
[----:B------:R-:W-:Y:S01]  /*20d0*/  LOP3.LUT R7, R6, R7, RZ, 0x3c, !PT ;  /* 0x0000000706077212 */ /* 0x000fe200078e3cff */
[----:B------:R-:W-:Y:S01]  /*20e0*/  @!P4 IMAD.MOV R15, RZ, RZ, -R15 ;  /* 0x000000ffff0fc224 */ /* 0x000fe200078e0a0f */
[----:B------:R-:W-:Y:S01]  /*20f0*/  ISETP.GT.U32.AND P4, PT, R4, R35, PT ;  /* 0x000000230400720c */ /* 0x000fe20003f84070 */
[----:B------:R-:W-:Y:S01]  /*2100*/  @!P6 IMAD.MOV R17, RZ, RZ, -R17 ;  /* 0x000000ffff11e224 */ /* 0x000fe200078e0a11 */
[----:B------:R-:W-:Y:S01]  /*2110*/  ISETP.GE.AND P6, PT, R30, RZ, PT ;  /* 0x000000ff1e00720c */ /* 0x000fe20003fc6270 */
[----:B------:R-:W-:Y:S01]  /*2120*/  @!P2 IMAD.MOV R23, RZ, RZ, -R23 ;  /* 0x000000ffff17a224 */ /* 0x000fe200078e0a17 */
[----:B------:R-:W-:Y:S01]  /*2130*/  ISETP.GT.U32.AND P2, PT, R16, R3, PT ;  /* 0x000000031000720c */ /* 0x000fe20003f44070 */
[----:B------:R-:W-:Y:S01]  /*2140*/  IMAD.IADD R70, R8, 0x1, R5 ;  /* 0x0000000108467824 */ /* 0x000fe200078e0205 */
[----:B------:R-:W-:Y:S01]  /*2150*/  LOP3.LUT R0, R0, 0x1000, RZ, 0xc0, !PT ;  /* 0x0000100000007812 */ /* 0x000fe200078ec0ff */
[----:B------:R-:W-:Y:S01]  /*2160*/  @!P5 IMAD.IADD R9, R9, 0x1, -R4 ;  /* 0x000000010909d824 */ /* 0x000fe200078e0a04 */
[----:B0-----:R-:W-:Y:S01]  /*2170*/  LOP3.LUT R124, R48, 0x36, RZ, 0xfc, !PT ;  /* 0x00000036307c7812 */ /* 0x001fe200078efcff */
[----:B------:R-:W-:Y:S01]  /*2180*/  @!P0 IMAD.MOV R19, RZ, RZ, -R19 ;  /* 0x000000ffff138224 */ /* 0x000fe200078e0a13 */
[----:B------:R-:W-:Y:S01]  /*2190*/  ISETP.GT.U32.AND P0, PT, R4, R33, PT ;  /* 0x000000210400720c */ /* 0x000fe20003f04070 */
[----:B------:R-:W-:-:S02]  /*21a0*/  IMAD.IADD R0, R0, 0x1, R7 ;  /* 0x0000000100007824 */ /* 0x000fc400078e0207 */
[----:B------:R-:W-:Y:S02]  /*21b0*/  IMAD R125, R125, c[0x0][0x188], RZ ;  /* 0x000062007d7d7a24 */ /* 0x000fe400078e02ff */
[----:B------:R-:W-:Y:S01]  /*21c0*/  IMAD R2, R2, c[0x0][0x188], RZ ;  /* 0x0000620002027a24 */ /* 0x000fe200078e02ff */
[----:B------:R-:W-:Y:S01]  /*21d0*/  STL [R1+0x178], R0 ;  /* 0x0001780001007387 */ /* 0x000fe20000100800 */
[----:B------:R-:W-:Y:S01]  /*21e0*/  @!P2 IMAD.IADD R3, R3, 0x1, -R16 ;  /* 0x000000010303a824 */ /* 0x000fe200078e0a10 */
[----:B------:R-:W-:Y:S01]  /*21f0*/  ISETP.NE.AND P2, PT, RZ, c[0x0][0x17c], PT ;  /* 0x00005f00ff007a0c */ /* 0x000fe20003f45270 */
[----:B------:R-:W-:Y:S01]  /*2200*/  @!P4 IMAD.IADD R35, R35, 0x1, -R4 ;  /* 0x000000012323c824 */ /* 0x000fe200078e0a04 */
[----:B------:R-:W-:Y:S01]  /*2210*/  SHF.R.U32.HI R68, RZ, 0x8, R68 ;  /* 0x00000008ff447819 */ /* 0x000fe20000011644 */
[----:B------:R-:W-:Y:S01]  /*2220*/  @!P6 IMAD.MOV R21, RZ, RZ, -R21 ;  /* 0x000000ffff15e224 */ /* 0x000fe200078e0a15 */
[----:B------:R-:W-:Y:S01]  /*2230*/  SEL R67, R55, R67, !P2 ;  /* 0x0000004337437207 */ /* 0x000fe20005000000 */
[----:B------:R-:W-:Y:S01]  /*2240*/  @!P0 IMAD.IADD R33, R33, 0x1, -R4 ;  /* 0x0000000121218824 */ /* 0x000fe200078e0a04 */
[C---:B------:R-:W-:Y:S01]  /*2250*/  SEL R66, R55.reuse, R66, !P2 ;  /* 0x0000004237427207 */ /* 0x040fe20005000000 */
[----:B------:R-:W-:Y:S01]  /*2260*/  STL [R1+0x17c], R3 ;  /* 0x00017c0301007387 */ /* 0x000fe20000100800 */
[C---:B------:R-:W-:Y:S01]  /*2270*/  SEL R65, R55.reuse, R65, !P2 ;  /* 0x0000004137417207 */ /* 0x040fe20005000000 */
[----:B------:R-:W-:Y:S01]  /*2280*/  IMAD R124, R124, c[0x0][0x188], RZ ;  /* 0x000062007c7c7a24 */ /* 0x000fe200078e02ff */
[C---:B------:R-:W-:Y:S01]  /*2290*/  SEL R64, R55.reuse, R64, !P2 ;  /* 0x0000004037407207 */ /* 0x040fe20005000000 */
[----:B------:R-:W-:Y:S01]  /*22a0*/  STL [R1], R70 ;  /* 0x0000004601007387 */ /* 0x000fe20000100800 */
[----:B------:R-:W-:Y:S01]  /*22b0*/  ISETP.GT.U32.AND P6, PT, R4, R9, PT ;  /* 0x000000090400720c */ /* 0x000fe20003fc4070 */
[----:B------:R-:W-:Y:S01]  /*22c0*/  CS2R R6, SRZ ;  /* 0x0000000000067805 */ /* 0x000fe2000001ff00 */
[C---:B------:R-:W-:Y:S01]  /*22d0*/  SEL R63, R55.reuse, R63, !P2 ;  /* 0x0000003f373f7207 */ /* 0x040fe20005000000 */
[----:B------:R-:W-:Y:S01]  /*22e0*/  STL [R1+0x180], R70 ;  /* 0x0001804601007387 */ /* 0x000fe20000100800 */
[----:B------:R-:W-:-:S02]  /*22f0*/  SEL R62, R55, R62, !P2 ;  /* 0x0000003e373e7207 */ /* 0x000fc40005000000 */
[C---:B------:R-:W-:Y:S01]  /*2300*/  SEL R61, R55.reuse, R61, !P2 ;  /* 0x0000003d373d7207 */ /* 0x040fe20005000000 */
[----:B------:R-:W-:Y:S01]  /*2310*/  STL [R1+0x184], R67 ;  /* 0x0001844301007387 */ /* 0x000fe20000100800 */
[C---:B------:R-:W-:Y:S02]  /*2320*/  ISETP.GT.U32.AND P5, PT, R4.reuse, R35, PT ;  /* 0x000000230400720c */ /* 0x040fe40003fa4070 */
[----:B------:R-:W-:Y:S01]  /*2330*/  ISETP.GT.U32.AND P0, PT, R4, R33, PT ;  /* 0x000000210400720c */ /* 0x000fe20003f04070 */
[----:B------:R-:W-:Y:S01]  /*2340*/  STL [R1+0x188], R66 ;  /* 0x0001884201007387 */ /* 0x000fe20000100800 */
[----:B------:R-:W-:Y:S01]  /*2350*/  SEL R60, R55, R60, !P2 ;  /* 0x0000003c373c7207 */ /* 0x000fe20005000000 */
[----:B------:R-:W-:Y:S01]  /*2360*/  @!P6 IMAD.IADD R9, R9, 0x1, -R4 ;  /* 0x000000010909e824 */ /* 0x000fe200078e0a04 */
[C---:B------:R-:W-:Y:S01]  /*2370*/  SEL R59, R55.reuse, R59, !P2 ;  /* 0x0000003b373b7207 */ /* 0x040fe20005000000 */
[----:B------:R-:W-:Y:S01]  /*2380*/  STL [R1+0x18c], R65 ;  /* 0x00018c4101007387 */ /* 0x000fe20000100800 */
[----:B------:R-:W-:-:S02]  /*2390*/  SEL R58, R55, R58, !P2 ;  /* 0x0000003a373a7207 */ /* 0x000fc40005000000 */
[C---:B------:R-:W-:Y:S01]  /*23a0*/  SEL R57, R55.reuse, R57, !P2 ;  /* 0x0000003937397207 */ /* 0x040fe20005000000 */
[----:B------:R-:W-:Y:S01]  /*23b0*/  STL [R1+0x190], R64 ;  /* 0x0001904001007387 */ /* 0x000fe20000100800 */
[----:B------:R-:W-:Y:S01]  /*23c0*/  SEL R56, R55, R56, !P2 ;  /* 0x0000003837387207 */ /* 0x000fe20005000000 */
[--C-:B------:R-:W-:Y:S01]  /*23d0*/  @!P5 IMAD.IADD R35, R35, 0x1, -R4.reuse ;  /* 0x000000012323d824 */ /* 0x100fe200078e0a04 */
[C---:B------:R-:W-:Y:S01]  /*23e0*/  SEL R54, R55.reuse, R54, !P2 ;  /* 0x0000003637367207 */ /* 0x040fe20005000000 */
[----:B------:R-:W-:Y:S01]  /*23f0*/  STL [R1+0x194], R63 ;  /* 0x0001943f01007387 */ /* 0x000fe20000100800 */
[----:B------:R-:W-:Y:S01]  /*2400*/  SEL R52, R55, R52, !P2 ;  /* 0x0000003437347207 */ /* 0x000fe20005000000 */
[----:B------:R-:W-:Y:S01]  /*2410*/  @!P0 IMAD.IADD R33, R33, 0x1, -R4 ;  /* 0x0000000121218824 */ /* 0x000fe200078e0a04 */
[C---:B------:R-:W-:Y:S01]  /*2420*/  SEL R41, R55.reuse, R41, !P2 ;  /* 0x0000002937297207 */ /* 0x040fe20005000000 */
[----:B------:R-:W-:Y:S01]  /*2430*/  STL [R1+0x198], R62 ;  /* 0x0001983e01007387 */ /* 0x000fe20000100800 */
[C---:B------:R-:W-:Y:S01]  /*2440*/  SEL R40, R55.reuse, R40, !P2 ;  /* 0x0000002837287207 */ /* 0x040fe20005000000 */
[----:B------:R-:W-:Y:S01]  /*2450*/  IMAD.MOV.U32 R4, RZ, RZ, R9 ;  /* 0x000000ffff047224 */ /* 0x000fe200078e0009 */
[C---:B------:R-:W-:Y:S01]  /*2460*/  SEL R25, R55.reuse, R25, !P2 ;  /* 0x0000001937197207 */ /* 0x040fe20005000000 */
[----:B------:R-:W-:Y:S01]  /*2470*/  STL [R1+0x19c], R61 ;  /* 0x00019c3d01007387 */ /* 0x000fe20000100800 */
[C---:B------:R-:W-:Y:S01]  /*2480*/  SEL R24, R55.reuse, R24, !P2 ;  /* 0x0000001837187207 */ /* 0x040fe20005000000 */
[----:B------:R-:W-:Y:S01]  /*2490*/  @!P3 IMAD.MOV R35, RZ, RZ, -R35 ;  /* 0x000000ffff23b224 */ /* 0x000fe200078e0a23 */
[C---:B------:R-:W-:Y:S01]  /*24a0*/  SEL R18, R55.reuse, R18, !P2 ;  /* 0x0000001237127207 */ /* 0x040fe20005000000 */
[----:B------:R0:W-:Y:S01]  /*24b0*/  STL [R1+0x1a0], R60 ;  /* 0x0001a03c01007387 */ /* 0x0001e20000100800 */
[----:B------:R-:W-:-:S02]  /*24c0*/  SEL R16, R55, R11, !P2 ;  /* 0x0000000b37107207 */ /* 0x000fc40005000000 */
[C---:B------:R-:W-:Y:S01]  /*24d0*/  SEL R10, R55.reuse, R13, !P2 ;  /* 0x0000000d370a7207 */ /* 0x040fe20005000000 */
[----:B------:R1:W-:Y:S01]  /*24e0*/  STL [R1+0x1a4], R59 ;  /* 0x0001a43b01007387 */ /* 0x0003e20000100800 */
[C---:B------:R-:W-:Y:S02]  /*24f0*/  SEL R8, R55.reuse, R15, !P2 ;  /* 0x0000000f37087207 */ /* 0x040fe40005000000 */
[C---:B------:R-:W-:Y:S01]  /*2500*/  SEL R9, R55.reuse, R17, !P2 ;  /* 0x0000001137097207 */ /* 0x040fe20005000000 */
[----:B------:R2:W-:Y:S01]  /*2510*/  STL [R1+0x1a8], R58 ;  /* 0x0001a83a01007387 */ /* 0x0005e20000100800 */
[----:B------:R-:W-:Y:S02]  /*2520*/  SEL R11, R55, R19, !P2 ;  /* 0x00000013370b7207 */ /* 0x000fe40005000000 */
[C---:B0-----:R-:W-:Y:S01]  /*2530*/  LOP3.LUT R60, R48.reuse, 0x52, RZ, 0xfc, !PT ;  /* 0x00000052303c7812 */ /* 0x041fe200078efcff */
[----:B------:R0:W-:Y:S01]  /*2540*/  STL [R1+0x1ac], R57 ;  /* 0x0001ac3901007387 */ /* 0x0001e20000100800 */
[----:B------:R-:W-:-:S02]  /*2550*/  LOP3.LUT R61, R48, 0x50, RZ, 0xfc, !PT ;  /* 0x00000050303d7812 */ /* 0x000fc400078efcff */
[C---:B-1----:R-:W-:Y:S01]  /*2560*/  LOP3.LUT R59, R48.reuse, 0x56, RZ, 0xfc, !PT ;  /* 0x00000056303b7812 */ /* 0x042fe200078efcff */
[----:B------:R1:W-:Y:S01]  /*2570*/  STL [R1+0x1b0], R56 ;  /* 0x0001b03801007387 */ /* 0x0003e20000100800 */
[C---:B------:R-:W-:Y:S02]  /*2580*/  LOP3.LUT R62, R48.reuse, 0x4c, RZ, 0xfc, !PT ;  /* 0x0000004c303e7812 */ /* 0x040fe400078efcff */
[C---:B--2---:R-:W-:Y:S01]  /*2590*/  LOP3.LUT R58, R48.reuse, 0x58, RZ, 0xfc, !PT ;  /* 0x00000058303a7812 */ /* 0x044fe200078efcff */
[----:B------:R2:W-:Y:S01]  /*25a0*/  STL [R1+0x1b4], R54 ;  /* 0x0001b43601007387 */ /* 0x0005e20000100800 */
[C---:B------:R-:W-:Y:S02]  /*25b0*/  LOP3.LUT R63, R48.reuse, 0x4a, RZ, 0xfc, !PT ;  /* 0x0000004a303f7812 */ /* 0x040fe400078efcff */
        /* <DEDUP_REMOVED lines=21> */
[----:B-1----:R-:W-:Y:S01]  /*2710*/  LOP3.LUT R24, R48, 0x6c, RZ, 0xfc, !PT ;  /* 0x0000006c30187812 */ /* 0x002fe200078efcff */
[----:B------:R1:W-:Y:S01]  /*2720*/  STL [R1+0x1d4], R10 ;  /* 0x0001d40a01007387 */ /* 0x0003e20000100800 */
[----:B------:R-:W-:Y:S01]  /*2730*/  IMAD R40, R40, c[0x0][0x188], RZ ;  /* 0x0000620028287a24 */ /* 0x000fe200078e02ff */
[C---:B--2---:R-:W-:Y:S02]  /*2740*/  LOP3.LUT R18, R48.reuse, 0x70, RZ, 0xfc, !PT ;  /* 0x0000007030127812 */ /* 0x044fe400078efcff */
[----:B------:R2:W-:Y:S01]  /*2750*/  STL [R1+0x1d8], R8 ;  /* 0x0001d80801007387 */ /* 0x0005e20000100800 */
[----:B------:R-:W-:Y:S01]  /*2760*/  IMAD R41, R41, c[0x0][0x188], RZ ;  /* 0x0000620029297a24 */ /* 0x000fe200078e02ff */
[----:B0-----:R-:W-:Y:S02]  /*2770*/  LOP3.LUT R16, R48, 0x72, RZ, 0xfc, !PT ;  /* 0x0000007230107812 */ /* 0x001fe400078efcff */
[----:B------:R0:W-:Y:S01]  /*2780*/  STL [R1+0x1dc], R9 ;  /* 0x0001dc0901007387 */ /* 0x0001e20000100800 */
[----:B------:R-:W-:Y:S01]  /*2790*/  IMAD R52, R52, c[0x0][0x188], RZ ;  /* 0x0000620034347a24 */ /* 0x000fe200078e02ff */
[----:B-1----:R-:W-:-:S02]  /*27a0*/  LOP3.LUT R10, R48, 0x76, RZ, 0xfc, !PT ;  /* 0x00000076300a7812 */ /* 0x002fc400078efcff */
[----:B------:R1:W-:Y:S01]  /*27b0*/  STL [R1+0x1e0], R11 ;  /* 0x0001e00b01007387 */ /* 0x0003e20000100800 */
[----:B------:R-:W-:Y:S01]  /*27c0*/  IMAD R54, R54, c[0x0][0x188], RZ ;  /* 0x0000620036367a24 */ /* 0x000fe200078e02ff */
[----:B--2---:R-:W-:Y:S01]  /*27d0*/  LOP3.LUT R8, R48, 0x78, RZ, 0xfc, !PT ;  /* 0x0000007830087812 */ /* 0x004fe200078efcff */
[----:B------:R-:W-:Y:S01]  /*27e0*/  IMAD R56, R56, c[0x0][0x188], RZ ;  /* 0x0000620038387a24 */ /* 0x000fe200078e02ff */
[C---:B------:R-:W-:Y:S02]  /*27f0*/  LOP3.LUT R0, R48.reuse, 0x34, RZ, 0xfc, !PT ;  /* 0x0000003430007812 */ /* 0x040fe400078efcff */
[C---:B0-----:R-:W-:Y:S01]  /*2800*/  LOP3.LUT R9, R48.reuse, 0x7a, RZ, 0xfc, !PT ;  /* 0x0000007a30097812 */ /* 0x041fe200078efcff */
[----:B------:R-:W-:Y:S01]  /*2810*/  IMAD R57, R57, c[0x0][0x188], RZ ;  /* 0x0000620039397a24 */ /* 0x000fe200078e02ff */
[C---:B------:R-:W-:Y:S02]  /*2820*/  LOP3.LUT R3, R48.reuse, 0x3a, RZ, 0xfc, !PT ;  /* 0x0000003a30037812 */ /* 0x040fe400078efcff */
[C---:B-1----:R-:W-:Y:S01]  /*2830*/  LOP3.LUT R11, R48.reuse, 0x7c, RZ, 0xfc, !PT ;  /* 0x0000007c300b7812 */ /* 0x042fe200078efcff */
[----:B------:R-:W-:Y:S01]  /*2840*/  IMAD R9, R9, c[0x0][0x188], RZ ;  /* 0x0000620009097a24 */ /* 0x000fe200078e02ff */
[----:B------:R-:W-:Y:S01]  /*2850*/  LOP3.LUT R0, R48, 0x38, RZ, 0xfc, !PT ;  /* 0x0000003830007812 */ /* 0x000fe200078efcff */
[----:B------:R-:W-:Y:S01]  /*2860*/  IMAD R8, R8, c[0x0][0x188], RZ ;  /* 0x0000620008087a24 */ /* 0x000fe200078e02ff */
[----:B------:R-:W-:Y:S01]  /*2870*/  LOP3.LUT R69, R69, 0x74, RZ, 0xfc, !PT ;  /* 0x0000007445457812 */ /* 0x000fe200078efcff */
[----:B------:R-:W-:Y:S01]  /*2880*/  IMAD R11, R11, c[0x0][0x188], RZ ;  /* 0x000062000b0b7a24 */ /* 0x000fe200078e02ff */
[----:B------:R-:W-:Y:S01]  /*2890*/  SGXT.U32 R68, R68, 0x1 ;  /* 0x000000014444781a */ /* 0x000fe20000000000 */
[----:B------:R-:W-:Y:S01]  /*28a0*/  IMAD R10, R10, c[0x0][0x188], RZ ;  /* 0x000062000a0a7a24 */ /* 0x000fe200078e02ff */
[----:B------:R-:W-:Y:S01]  /*28b0*/  ISETP.GE.AND P1, PT, R12, RZ, PT ;  /* 0x000000ff0c00720c */ /* 0x000fe20003f26270 */
[----:B------:R-:W-:Y:S01]  /*28c0*/  IMAD R16, R16, c[0x0][0x188], RZ ;  /* 0x0000620010107a24 */ /* 0x000fe200078e02ff */
[----:B------:R-:W-:Y:S01]  /*28d0*/  ISETP.GE.AND P0, PT, R38, RZ, PT ;  /* 0x000000ff2600720c */ /* 0x000fe20003f06270 */
[----:B------:R-:W-:Y:S01]  /*28e0*/  IMAD R18, R18, c[0x0][0x188], RZ ;  /* 0x0000620012127a24 */ /* 0x000fe200078e02ff */
[----:B------:R-:W2:Y:S01]  /*28f0*/  LDL.LU R11, [R1+0x1e0] ;  /* 0x0001e000010b7983 */ /* 0x000ea20000300800 */
[----:B------:R-:W-:Y:S01]  /*2900*/  IMAD R24, R24, c[0x0][0x188], RZ ;  /* 0x0000620018187a24 */ /* 0x000fe200078e02ff */
[----:B------:R-:W-:Y:S01]  /*2910*/  ISETP.GE.AND P4, PT, R34, RZ, PT ;  /* 0x000000ff2200720c */ /* 0x000fe20003f86270 */
[----:B------:R-:W-:Y:S01]  /*2920*/  IMAD R25, R25, c[0x0][0x188], RZ ;  /* 0x0000620019197a24 */ /* 0x000fe200078e02ff */
[----:B------:R-:W3:Y:S01]  /*2930*/  LDL.LU R9, [R1+0x1dc] ;  /* 0x0001dc0001097983 */ /* 0x000ee20000300800 */
[----:B------:R-:W-:Y:S01]  /*2940*/  IMAD R58, R58, c[0x0][0x188], RZ ;  /* 0x000062003a3a7a24 */ /* 0x000fe200078e02ff */
[----:B------:R-:W-:Y:S01]  /*2950*/  ISETP.GE.AND P5, PT, R14, RZ, PT ;  /* 0x000000ff0e00720c */ /* 0x000fe20003fa6270 */
[----:B------:R-:W-:Y:S01]  /*2960*/  IMAD R59, R59, c[0x0][0x188], RZ ;  /* 0x000062003b3b7a24 */ /* 0x000fe200078e02ff */
[----:B------:R-:W4:Y:S01]  /*2970*/  LDL.LU R8, [R1+0x1d8] ;  /* 0x0001d80001087983 */ /* 0x000f220000300800 */
[----:B------:R-:W-:Y:S01]  /*2980*/  IMAD R60, R60, c[0x0][0x188], RZ ;  /* 0x000062003c3c7a24 */ /* 0x000fe200078e02ff */
[----:B------:R-:W-:Y:S01]  /*2990*/  ISETP.GE.AND P6, PT, R36, RZ, PT ;  /* 0x000000ff2400720c */ /* 0x000fe20003fc6270 */
[----:B------:R-:W-:Y:S01]  /*29a0*/  IMAD R61, R61, c[0x0][0x188], RZ ;  /* 0x000062003d3d7a24 */ /* 0x000fe200078e02ff */
[----:B------:R-:W3:Y:S01]  /*29b0*/  LDL.LU R10, [R1+0x1d4] ;  /* 0x0001d400010a7983 */ /* 0x000ee20000300800 */
[----:B------:R-:W-:Y:S01]  /*29c0*/  IMAD R62, R62, c[0x0][0x188], RZ ;  /* 0x000062003e3e7a24 */ /* 0x000fe200078e02ff */
[----:B------:R-:W-:Y:S01]  /*29d0*/  SEL R17, R55, R21, !P2 ;  /* 0x0000001537117207 */ /* 0x000fe20005000000 */
[----:B------:R-:W-:Y:S01]  /*29e0*/  IMAD R63, R63, c[0x0][0x188], RZ ;  /* 0x000062003f3f7a24 */ /* 0x000fe200078e02ff */
[----:B------:R-:W3:Y:S01]  /*29f0*/  LDL.LU R16, [R1+0x1d0] ;  /* 0x0001d00001107983 */ /* 0x000ee20000300800 */
[----:B------:R-:W-:Y:S01]  /*2a00*/  IMAD R64, R64, c[0x0][0x188], RZ ;  /* 0x0000620040407a24 */ /* 0x000fe200078e02ff */
[----:B------:R-:W-:Y:S01]  /*2a10*/  SEL R19, R55, R23, !P2 ;  /* 0x0000001737137207 */ /* 0x000fe20005000000 */
[----:B------:R-:W-:Y:S01]  /*2a20*/  IMAD R65, R65, c[0x0][0x188], RZ ;  /* 0x0000620041417a24 */ /* 0x000fe200078e02ff */
[----:B------:R-:W3:Y:S01]  /*2a30*/  LDL.LU R18, [R1+0x1cc] ;  /* 0x0001cc0001127983 */ /* 0x000ee20000300800 */
[----:B------:R-:W-:Y:S01]  /*2a40*/  IMAD R66, R66, c[0x0][0x188], RZ ;  /* 0x0000620042427a24 */ /* 0x000fe200078e02ff */
[----:B------:R-:W-:Y:S01]  /*2a50*/  CS2R R36, SRZ ;  /* 0x0000000000247805 */ /* 0x000fe2000001ff00 */
        /* <DEDUP_REMOVED lines=10> */
[----:B------:R-:W-:Y:S01]  /*2b00*/  @!P1 IMAD.MOV R29, RZ, RZ, -R29 ;  /* 0x000000ffff1d9224 */ /* 0x000fe200078e0a1d */
[----:B------:R-:W-:Y:S01]  /*2b10*/  LOP3.LUT R69, R68, 0x6e, RZ, 0xfc, !PT ;  /* 0x0000006e44457812 */ /* 0x000fe200078efcff */
[----:B------:R-:W-:Y:S01]  /*2b20*/  @!P0 IMAD.MOV R33, RZ, RZ, -R33 ;  /* 0x000000ffff218224 */ /* 0x000fe200078e0a21 */
[----:B------:R-:W3:Y:S01]  /*2b30*/  LDL.LU R41, [R1+0x1bc] ;  /* 0x0001bc0001297983 */ /* 0x000ee20000300800 */
[----:B------:R-:W-:Y:S01]  /*2b40*/  ISETP.GE.AND P1, PT, R49, RZ, PT ;  /* 0x000000ff3100720c */ /* 0x000fe20003f26270 */
[----:B------:R-:W-:Y:S01]  /*2b50*/  @!P4 IMAD.MOV R27, RZ, RZ, -R27 ;  /* 0x000000ffff1bc224 */ /* 0x000fe200078e0a1b */
[----:B------:R-:W-:Y:S01]  /*2b60*/  ISETP.NE.AND P0, PT, RZ, c[0x0][0x178], PT ;  /* 0x00005e00ff007a0c */ /* 0x000fe20003f05270 */
[----:B------:R-:W3:Y:S01]  /*2b70*/  LDL.LU R52, [R1+0x1b8] ;  /* 0x0001b80001347983 */ /* 0x000ee20000300800 */
[----:B------:R-:W-:Y:S01]  /*2b80*/  @!P5 IMAD.MOV R31, RZ, RZ, -R31 ;  /* 0x000000ffff1fd224 */ /* 0x000fe200078e0a1f */
[----:B------:R-:W-:Y:S01]  /*2b90*/  SEL R53, R55, R33, !P2 ;  /* 0x0000002137357207 */ /* 0x000fe20005000000 */
[----:B------:R-:W-:Y:S01]  /*2ba0*/  @!P6 IMAD.MOV R4, RZ, RZ, -R4 ;  /* 0x000000ffff04e224 */ /* 0x000fe200078e0a04 */
[----:B------:R-:W3:Y:S01]  /*2bb0*/  LDL.LU R54, [R1+0x1b4] ;  /* 0x0001b40001367983 */ /* 0x000ee20000300800 */
[----:B------:R-:W-:Y:S01]  /*2bc0*/  IMAD R17, R17, c[0x0][0x190], RZ ;  /* 0x0000640011117a24 */ /* 0x000fe200078e02ff */
[----:B------:R-:W-:Y:S01]  /*2bd0*/  SEL R26, R55, R27, !P2 ;  /* 0x0000001b371a7207 */ /* 0x000fe20005000000 */
[----:B------:R-:W-:Y:S01]  /*2be0*/  CS2R R14, SRZ ;  /* 0x00000000000e7805 */ /* 0x000fe2000001ff00 */
[----:B------:R-:W3:Y:S01]  /*2bf0*/  LDL.LU R56, [R1+0x1b0] ;  /* 0x0001b00001387983 */ /* 0x000ee20000300800 */
[----:B------:R-:W-:Y:S01]  /*2c00*/  CS2R R20, SRZ ;  /* 0x0000000000147805 */ /* 0x000fe2000001ff00 */
[----:B------:R-:W-:-:S02]  /*2c10*/  CS2R R22, SRZ ;  /* 0x0000000000167805 */ /* 0x000fc4000001ff00 */
[----:B------:R-:W0:Y:S01]  /*2c20*/  S2R R68, SR_TID.X ;  /* 0x0000000000447919 */ /* 0x000e220000002100 */
[----:B------:R-:W-:Y:S01]  /*2c30*/  IMAD R69, R69, c[0x0][0x188], RZ ;  /* 0x0000620045457a24 */ /* 0x000fe200078e02ff */
[----:B------:R-:W-:Y:S01]  /*2c40*/  SEL R27, R55, R29, !P2 ;  /* 0x0000001d371b7207 */ /* 0x000fe20005000000 */
[----:B------:R-:W-:Y:S01]  /*2c50*/  IMAD R19, R19, c[0x0][0x190], RZ ;  /* 0x0000640013137a24 */ /* 0x000fe200078e02ff */
[----:B------:R-:W3:Y:S01]  /*2c60*/  LDL.LU R57, [R1+0x1ac] ;  /* 0x0001ac0001397983 */ /* 0x000ee20000300800 */
[C---:B------:R-:W-:Y:S01]  /*2c70*/  SEL R42, R55.reuse, R31, !P2 ;  /* 0x0000001f372a7207 */ /* 0x040fe20005000000 */
[----:B------:R-:W-:Y:S01]  /*2c80*/  CS2R R32, SRZ ;  /* 0x0000000000207805 */ /* 0x000fe2000001ff00 */
[C---:B------:R-:W-:Y:S01]  /*2c90*/  SEL R43, R55.reuse, R4, !P2 ;  /* 0x00000004372b7207 */ /* 0x040fe20005000000 */
[----:B------:R-:W3:Y:S01]  /*2ca0*/  LDL.LU R58, [R1+0x1a8] ;  /* 0x0001a800013a7983 */ /* 0x000ee20000300800 */
[----:B------:R-:W-:Y:S02]  /*2cb0*/  SEL R55, R55, R35, !P2 ;  /* 0x0000002337377207 */ /* 0x000fe40005000000 */
[--C-:B0-----:R-:W-:Y:S01]  /*2cc0*/  SHF.R.U32.HI R69, RZ, 0x8, R68.reuse ;  /* 0x00000008ff457819 */ /* 0x101fe20000011644 */
[----:B------:R-:W3:Y:S01]  /*2cd0*/  LDL.LU R59, [R1+0x1a4] ;  /* 0x0001a400013b7983 */ /* 0x000ee20000300800 */
[----:B------:R-:W-:Y:S01]  /*2ce0*/  IMAD R26, R26, c[0x0][0x190], RZ ;  /* 0x000064001a1a7a24 */ /* 0x000fe200078e02ff */
[----:B------:R-:W-:Y:S01]  /*2cf0*/  LOP3.LUT R4, R48, 0x3e, RZ, 0xfc, !PT ;  /* 0x0000003e30047812 */ /* 0x000fe200078efcff */
[----:B------:R-:W-:Y:S01]  /*2d00*/  IMAD R27, R27, c[0x0][0x190], RZ ;  /* 0x000064001b1b7a24 */ /* 0x000fe200078e02ff */
[----:B------:R-:W3:Y:S01]  /*2d10*/  LDL.LU R60, [R1+0x1a0] ;  /* 0x0001a000013c7983 */ /* 0x000ee20000300800 */
[----:B------:R-:W-:Y:S01]  /*2d20*/  SGXT.U32 R69, R69, 0x1 ;  /* 0x000000014545781a */ /* 0x000fe20000000000 */
[----:B------:R-:W-:Y:S01]  /*2d30*/  IMAD R42, R42, c[0x0][0x190], RZ ;  /* 0x000064002a2a7a24 */ /* 0x000fe200078e02ff */
[----:B------:R-:W-:Y:S01]  /*2d40*/  SHF.R.U32.HI R68, RZ, 0x8, R68 ;  /* 0x00000008ff447819 */ /* 0x000fe20000011644 */
[----:B------:R-:W3:Y:S01]  /*2d50*/  LDL.LU R61, [R1+0x19c] ;  /* 0x00019c00013d7983 */ /* 0x000ee20000300800 */
[----:B------:R-:W-:Y:S01]  /*2d60*/  IMAD R43, R43, c[0x0][0x190], RZ ;  /* 0x000064002b2b7a24 */ /* 0x000fe200078e02ff */
[----:B------:R-:W-:Y:S01]  /*2d70*/  LOP3.LUT R4, R48, 0x44, RZ, 0xfc, !PT ;  /* 0x0000004430047812 */ /* 0x000fe200078efcff */
[----:B------:R-:W-:Y:S01]  /*2d80*/  IMAD R53, R53, c[0x0][0x190], RZ ;  /* 0x0000640035357a24 */ /* 0x000fe200078e02ff */
[----:B------:R-:W3:Y:S01]  /*2d90*/  LDL.LU R62, [R1+0x198] ;  /* 0x00019800013e7983 */ /* 0x000ee20000300800 */
[----:B------:R-:W-:Y:S01]  /*2da0*/  LOP3.LUT R69, R69, 0x64, RZ, 0xfc, !PT ;  /* 0x0000006445457812 */ /* 0x000fe200078efcff */
[----:B------:R-:W-:Y:S01]  /*2db0*/  CS2R R28, SRZ ;  /* 0x00000000001c7805 */ /* 0x000fe2000001ff00 */
[----:B------:R-:W-:Y:S01]  /*2dc0*/  SGXT.U32 R68, R68, 0x1 ;  /* 0x000000014444781a */ /* 0x000fe20000000000 */
[----:B------:R-:W3:Y:S01]  /*2dd0*/  LDL.LU R63, [R1+0x194] ;  /* 0x00019400013f7983 */ /* 0x000ee20000300800 */
[----:B------:R-:W-:Y:S01]  /*2de0*/  IMAD R55, R55, c[0x0][0x190], RZ ;  /* 0x0000640037377a24 */ /* 0x000fe200078e02ff */
[C---:B------:R-:W-:Y:S01]  /*2df0*/  LOP3.LUT R4, R48.reuse, 0x4e, RZ, 0xfc, !PT ;  /* 0x0000004e30047812 */ /* 0x040fe200078efcff */
[----:B------:R-:W-:Y:S01]  /*2e00*/  CS2R R30, SRZ ;  /* 0x00000000001e7805 */ /* 0x000fe2000001ff00 */
[----:B------:R-:W3:Y:S01]  /*2e10*/  LDL.LU R64, [R1+0x190] ;  /* 0x0001900001407983 */ /* 0x000ee20000300800 */
[----:B------:R-:W-:Y:S01]  /*2e20*/  IMAD R69, R69, c[0x0][0x188], RZ ;  /* 0x0000620045457a24 */ /* 0x000fe200078e02ff */
[----:B------:R-:W-:Y:S01]  /*2e30*/  LOP3.LUT R4, R48, 0x54, RZ, 0xfc, !PT ;  /* 0x0000005430047812 */ /* 0x000fe200078efcff */
[----:B------:R-:W-:Y:S01]  /*2e40*/  CS2R R34, SRZ ;  /* 0x0000000000227805 */ /* 0x000fe2000001ff00 */
[----:B------:R-:W3:Y:S01]  /*2e50*/  LDL.LU R65, [R1+0x18c] ;  /* 0x00018c0001417983 */ /* 0x000ee20000300800 */
[----:B------:R-:W-:-:S02]  /*2e60*/  LOP3.LUT R69, R68, 0x5e, RZ, 0xfc, !PT ;  /* 0x0000005e44457812 */ /* 0x000fc400078efcff */
[C---:B------:R-:W-:Y:S01]  /*2e70*/  LOP3.LUT R4, R48.reuse, 0x5e, RZ, 0xfc, !PT ;  /* 0x0000005e30047812 */ /* 0x040fe200078efcff */
[----:B------:R-:W3:Y:S01]  /*2e80*/  LDL.LU R66, [R1+0x188] ;  /* 0x0001880001427983 */ /* 0x000ee20000300800 */
[----:B------:R-:W-:-:S03]  /*2e90*/  LOP3.LUT R4, R48, 0x64, RZ, 0xfc, !PT ;  /* 0x0000006430047812 */ /* 0x000fc600078efcff */
[----:B------:R-:W0:Y:S01]  /*2ea0*/  S2R R68, SR_TID.X ;  /* 0x0000000000447919 */ /* 0x000e220000002100 */
[----:B------:R-:W-:Y:S01]  /*2eb0*/  IMAD R69, R69, c[0x0][0x188], RZ ;  /* 0x0000620045457a24 */ /* 0x000fe200078e02ff */
[C---:B------:R-:W-:Y:S02]  /*2ec0*/  LOP3.LUT R4, R48.reuse, 0x6e, RZ, 0xfc, !PT ;  /* 0x0000006e30047812 */ /* 0x040fe400078efcff */
[----:B------:R-:W3:Y:S01]  /*2ed0*/  LDL.LU R67, [R1+0x184] ;  /* 0x0001840001437983 */ /* 0x000ee20000300800 */
[C---:B------:R-:W-:Y:S02]  /*2ee0*/  LOP3.LUT R4, R48.reuse, 0x74, RZ, 0xfc, !PT ;  /* 0x0000007430047812 */ /* 0x040fe400078efcff */
[C---:B------:R-:W-:Y:S01]  /*2ef0*/  LOP3.LUT R4, R48.reuse, 0x7e, RZ, 0xfc, !PT ;  /* 0x0000007e30047812 */ /* 0x040fe200078efcff */
[----:B------:R-:W3:Y:S01]  /*2f00*/  LDL.LU R70, [R1+0x180] ;  /* 0x0001800001467983 */ /* 0x000ee20000300800 */
[----:B------:R-:W-:Y:S01]  /*2f10*/  IMAD R4, R48, c[0x0][0x188], RZ ;  /* 0x0000620030047a24 */ /* 0x000fe200078e02ff */
[----:B------:R-:W-:Y:S01]  /*2f20*/  CS2R R4, SRZ ;  /* 0x0000000000047805 */ /* 0x000fe2000001ff00 */
[----:B------:R-:W-:Y:S01]  /*2f30*/  CS2R R48, SRZ ;  /* 0x0000000000307805 */ /* 0x000fe2000001ff00 */
[----:B------:R-:W3:Y:S04]  /*2f40*/  LDL.LU R3, [R1+0x17c] ;  /* 0x00017c0001037983 */ /* 0x000ee80000300800 */
[----:B------:R1:W5:Y:S04]  /*2f50*/  LDL.LU R0, [R1+0x178] ;  /* 0x0001780001007983 */ /* 0x0003680000300800 */
[----:B------:R-:W3:Y:S04]  /*2f60*/  LDL.LU R124, [R1+0x174] ;  /* 0x00017400017c7983 */ /* 0x000ee80000300800 */
[----:B------:R-:W3:Y:S04]  /*2f70*/  LDL.LU R125, [R1+0x170] ;  /* 0x00017000017d7983 */ /* 0x000ee80000300800 */
[----:B------:R-:W3:Y:S01]  /*2f80*/  LDL.LU R2, [R1+0x168] ;  /* 0x0001680001027983 */ /* 0x000ee20000300800 */
[----:B0-----:R-:W-:-:S02]  /*2f90*/  SHF.R.U32.HI R69, RZ, 0x8, R68 ;  /* 0x00000008ff457819 */ /* 0x001fc40000011644 */
[----:B------:R-:W-:Y:S02]  /*2fa0*/  SHF.R.U32.HI R68, RZ, 0x8, R68 ;  /* 0x00000008ff447819 */ /* 0x000fe40000011644 */
[----:B------:R-:W-:Y:S02]  /*2fb0*/  SGXT.U32 R69, R69, 0x1 ;  /* 0x000000014545781a */ /* 0x000fe40000000000 */
[----:B------:R-:W-:Y:S02]  /*2fc0*/  SGXT.U32 R68, R68, 0x1 ;  /* 0x000000014444781a */ /* 0x000fe40000000000 */
[----:B------:R-:W-:-:S05]  /*2fd0*/  LOP3.LUT R69, R69, 0x54, RZ, 0xfc, !PT ;  /* 0x0000005445457812 */ /* 0x000fca00078efcff */
[----:B------:R-:W-:Y:S01]  /*2fe0*/  IMAD R69, R69, c[0x0][0x188], RZ ;  /* 0x0000620045457a24 */ /* 0x000fe200078e02ff */
[----:B------:R-:W-:Y:S02]  /*2ff0*/  LOP3.LUT R69, R68, 0x4e, RZ, 0xfc, !PT ;  /* 0x0000004e44457812 */ /* 0x000fe400078efcff */
[----:B------:R-:W0:Y:S03]  /*3000*/  S2R R68, SR_TID.X ;  /* 0x0000000000447919 */ /* 0x000e260000002100 */
[----:B------:R-:W-:Y:S01]  /*3010*/  IMAD R69, R69, c[0x0][0x188], RZ ;  /* 0x0000620045457a24 */ /* 0x000fe200078e02ff */
[--C-:B0-----:R-:W-:Y:S02]  /*3020*/  SHF.R.U32.HI R69, RZ, 0x8, R68.reuse ;  /* 0x00000008ff457819 */ /* 0x101fe40000011644 */
[----:B------:R-:W-:Y:S02]  /*3030*/  SHF.R.U32.HI R68, RZ, 0x8, R68 ;  /* 0x00000008ff447819 */ /* 0x000fe40000011644 */
[----:B------:R-:W-:-:S02]  /*3040*/  SGXT.U32 R69, R69, 0x1 ;  /* 0x000000014545781a */ /* 0x000fc40000000000 */
        /* <DEDUP_REMOVED lines=12> */
[C---:B------:R-:W-:Y:S02]  /*3110*/  LOP3.LUT R69, R68.reuse, 0x2e, RZ, 0xfc, !PT ;  /* 0x0000002e44457812 */ /* 0x040fe400078efcff */
[----:B------:R-:W-:-:S05]  /*3120*/  LOP3.LUT R68, R68, 0x2c, RZ, 0xfc, !PT ;  /* 0x0000002c44447812 */ /* 0x000fca00078efcff */
[----:B------:R-:W-:Y:S02]  /*3130*/  IMAD R68, R68, c[0x0][0x188], RZ ;  /* 0x0000620044447a24 */ /* 0x000fe400078e02ff */
[----:B------:R-:W-:Y:S02]  /*3140*/  IMAD R68, R122, c[0x0][0x188], RZ ;  /* 0x000062007a447a24 */ /* 0x000fe400078e02ff */
[----:B------:R-:W-:Y:S02]  /*3150*/  IMAD R68, R119, c[0x0][0x188], RZ ;  /* 0x0000620077447a24 */ /* 0x000fe400078e02ff */
[----:B------:R-:W-:Y:S02]  /*3160*/  IMAD R68, R117, c[0x0][0x188], RZ ;  /* 0x0000620075447a24 */ /* 0x000fe400078e02ff */
[----:B------:R-:W-:Y:S02]  /*3170*/  IMAD R69, R69, c[0x0][0x188], RZ ;  /* 0x0000620045457a24 */ /* 0x000fe400078e02ff */
[----:B------:R-:W-:-:S02]  /*3180*/  IMAD R69, R123, c[0x0][0x188], RZ ;  /* 0x000062007b457a24 */ /* 0x000fc400078e02ff */
[----:B------:R-:W-:Y:S02]  /*3190*/  IMAD R69, R120, c[0x0][0x188], RZ ;  /* 0x0000620078457a24 */ /* 0x000fe400078e02ff */
[----:B------:R-:W-:Y:S02]  /*31a0*/  IMAD R69, R118, c[0x0][0x188], RZ ;  /* 0x0000620076457a24 */ /* 0x000fe400078e02ff */
[----:B--2---:R-:W-:Y:S02]  /*31b0*/  IMAD R11, R11, c[0x0][0x190], RZ ;  /* 0x000064000b0b7a24 */ /* 0x004fe400078e02ff */
[----:B----4-:R-:W-:Y:S02]  /*31c0*/  IMAD R8, R8, c[0x0][0x190], RZ ;  /* 0x0000640008087a24 */ /* 0x010fe400078e02ff */
[----:B---3--:R-:W-:Y:S02]  /*31d0*/  IMAD R10, R10, c[0x0][0x190], RZ ;  /* 0x000064000a0a7a24 */ /* 0x008fe400078e02ff */
[----:B------:R-:W-:-:S02]  /*31e0*/  IMAD R18, R18, c[0x0][0x190], RZ ;  /* 0x0000640012127a24 */ /* 0x000fc400078e02ff */
        /* <DEDUP_REMOVED lines=13> */
[----:B------:R-:W-:-:S03]  /*32c0*/  IMAD R67, R67, c[0x0][0x190], RZ ;  /* 0x0000640043437a24 */ /* 0x000fc600078e02ff */
[----:B------:R-:W-:Y:S02]  /*32d0*/  LEA R68, P3, R66, c[0x0][0x168], 0x1 ;  /* 0x00005a0042447a11 */ /* 0x000fe400078608ff */
[----:B------:R-:W-:Y:S01]  /*32e0*/  LEA R117, P2, R67, c[0x0][0x168], 0x1 ;  /* 0x00005a0043757a11 */ /* 0x000fe200078408ff */
[----:B------:R-:W-:Y:S01]  /*32f0*/  @!P1 IMAD.MOV R3, RZ, RZ, -R3 ;  /* 0x000000ffff039224 */ /* 0x000fe200078e0a03 */
[----:B------:R-:W-:Y:S02]  /*3300*/  @!P0 LOP3.LUT R3, RZ, c[0x0][0x178], RZ, 0x33, !PT ;  /* 0x00005e00ff038a12 */ /* 0x000fe400078e33ff */
[----:B------:R-:W-:-:S03]  /*3310*/  LEA R69, P4, R65, c[0x0][0x168], 0x1 ;  /* 0x00005a0041457a11 */ /* 0x000fc600078808ff */
[----:B------:R-:W-:Y:S02]  /*3320*/  IMAD R3, R3, c[0x0][0x184], RZ ;  /* 0x0000610003037a24 */ /* 0x000fe400078e02ff */
[----:B------:R-:W-:Y:S01]  /*3330*/  IMAD R62, R62, c[0x0][0x190], RZ ;  /* 0x000064003e3e7a24 */ /* 0x000fe200078e02ff */
[----:B------:R-:W-:-:S05]  /*3340*/  SHF.R.S32.HI R2, RZ, 0x7, R2 ;  /* 0x00000007ff027819 */ /* 0x000fca0000011402 */
[----:B------:R0:W-:Y:S04]  /*3350*/  STL [R1+0x15c], R2 ;  /* 0x00015c0201007387 */ /* 0x0001e80000100800 */
[----:B------:R2:W-:Y:S04]  /*3360*/  STL [R1+0x158], R117 ;  /* 0x0001587501007387 */ /* 0x0005e80000100800 */
[----:B------:R3:W-:Y:S01]  /*3370*/  STL [R1+0x150], R68 ;  /* 0x0001504401007387 */ /* 0x0007e20000100800 */
[----:B0-----:R-:W-:Y:S02]  /*3380*/  LEA R2, P1, R3, c[0x0][0x160], 0x1 ;  /* 0x0000580003027a11 */ /* 0x001fe400078208ff */
[----:B--2---:R-:W-:Y:S01]  /*3390*/  LEA R117, P5, R64, c[0x0][0x168], 0x1 ;  /* 0x00005a0040757a11 */ /* 0x004fe200078a08ff */
[----:B------:R0:W-:Y:S01]  /*33a0*/  STL [R1+0x148], R69 ;  /* 0x0001484501007387 */ /* 0x0001e20000100800 */
[----:B---3--:R-:W-:-:S03]  /*33b0*/  LEA R68, P6, R63, c[0x0][0x168], 0x1 ;  /* 0x00005a003f447a11 */ /* 0x008fc600078c08ff */
[----:B------:R-:W-:Y:S01]  /*33c0*/  STL [R1+0x13c], R117 ;  /* 0x00013c7501007387 */ /* 0x000fe20000100800 */
[----:B------:R-:W-:Y:S01]  /*33d0*/  LEA.HI.X.SX32 R3, R3, c[0x0][0x164], 0x1, P1 ;  /* 0x0000590003037a11 */ /* 0x000fe200008f0eff */
[----:B------:R-:W-:Y:S02]  /*33e0*/  IMAD R60, R60, c[0x0][0x190], RZ ;  /* 0x000064003c3c7a24 */ /* 0x000fe400078e02ff */
[----:B------:R2:W-:Y:S01]  /*33f0*/  STL [R1+0x134], R68 ;  /* 0x0001344401007387 */ /* 0x0005e20000100800 */
[----:B0-----:R-:W-:Y:S02]  /*3400*/  LEA R69, P0, R62, c[0x0][0x168], 0x1 ;  /* 0x00005a003e457a11 */ /* 0x001fe400078008ff */
[----:B------:R-:W-:Y:S02]  /*3410*/  LEA.HI.X.SX32 R67, R67, c[0x0][0x16c], 0x1, P2 ;  /* 0x00005b0043437a11 */ /* 0x000fe400010f0eff */
[----:B--2---:R-:W-:Y:S01]  /*3420*/  LEA R68, P1, R61, c[0x0][0x168], 0x1 ;  /* 0x00005a003d447a11 */ /* 0x004fe200078208ff */
[----:B------:R0:W-:Y:S04]  /*3430*/  STL [R1+0x12c], R69 ;  /* 0x00012c4501007387 */ /* 0x0001e80000100800 */
[----:B------:R2:W-:Y:S04]  /*3440*/  STL [R1+0x124], R68 ;  /* 0x0001244401007387 */ /* 0x0005e80000100800 */
[----:B------:R3:W-:Y:S01]  /*3450*/  STL [R1+0x154], R67 ;  /* 0x0001544301007387 */ /* 0x0007e20000100800 */
[----:B0-----:R-:W-:-:S02]  /*3460*/  LEA R69, P2, R60, c[0x0][0x168], 0x1 ;  /* 0x00005a003c457a11 */ /* 0x001fc400078408ff */
[----:B--2---:R-:W-:Y:S02]  /*3470*/  LEA.HI.X.SX32 R68, R66, c[0x0][0x16c], 0x1, P3 ;  /* 0x00005b0042447a11 */ /* 0x004fe400018f0eff */
[----:B------:R-:W-:Y:S02]  /*3480*/  LEA.HI.X.SX32 R66, R65, c[0x0][0x16c], 0x1, P4 ;  /* 0x00005b0041427a11 */ /* 0x000fe400020f0eff */
[----:B---3--:R-:W-:Y:S01]  /*3490*/  LEA R67, P3, R59, c[0x0][0x168], 0x1 ;  /* 0x00005a003b437a11 */ /* 0x008fe200078608ff */
[----:B------:R-:W-:Y:S01]  /*34a0*/  STL [R1+0x11c], R69 ;  /* 0x00011c4501007387 */ /* 0x000fe20000100800 */
[----:B------:R-:W-:Y:S02]  /*34b0*/  LEA R65, P4, R58, c[0x0][0x168], 0x1 ;  /* 0x00005a003a417a11 */ /* 0x000fe400078808ff */
[----:B------:R-:W-:Y:S01]  /*34c0*/  LEA.HI.X.SX32 R64, R64, c[0x0][0x16c], 0x1, P5 ;  /* 0x00005b0040407a11 */ /* 0x000fe200028f0eff */
[----:B------:R-:W-:Y:S04]  /*34d0*/  STL [R1+0x14c], R68 ;  /* 0x00014c4401007387 */ /* 0x000fe80000100800 */
[----:B------:R-:W-:Y:S04]  /*34e0*/  STL [R1+0x114], R67 ;  /* 0x0001144301007387 */ /* 0x000fe80000100800 */
[----:B------:R0:W-:Y:S04]  /*34f0*/  STL [R1+0x144], R66 ;  /* 0x0001444201007387 */ /* 0x0001e80000100800 */
[----:B------:R2:W-:Y:S01]  /*3500*/  STL [R1+0x10c], R65 ;  /* 0x00010c4101007387 */ /* 0x0005e20000100800 */
[----:B------:R-:W-:-:S03]  /*3510*/  IMAD R52, R52, c[0x0][0x190], RZ ;  /* 0x0000640034347a24 */ /* 0x000fc600078e02ff */
[----:B------:R3:W-:Y:S01]  /*3520*/  STL [R1+0x138], R64 ;  /* 0x0001384001007387 */ /* 0x0007e20000100800 */
[----:B0-----:R-:W-:Y:S02]  /*3530*/  LEA R66, P5, R57, c[0x0][0x168], 0x1 ;  /* 0x00005a0039427a11 */ /* 0x001fe400078a08ff */
        /* <DEDUP_REMOVED lines=75> */
[----:B--2---:R-:W-:-:S03]  /*39f0*/  LEA.HI.X.SX32 R10, R9, c[0x0][0x16c], 0x1, P3 ;  /* 0x00005b00090a7a11 */ /* 0x004fc600018f0eff */
[----:B------:R-:W-:Y:S01]  /*3a00*/  STL [R1+0x14], R16 ;  /* 0x0000141001007387 */ /* 0x000fe20000100800 */
[----:B---3--:R-:W-:-:S03]  /*3a10*/  LEA R8, P3, R43, c[0x0][0x168], 0x1 ;  /* 0x00005a002b087a11 */ /* 0x008fc600078608ff */
[----:B------:R-:W-:Y:S01]  /*3a20*/  STL [R1+0x40], R10 ;  /* 0x0000400a01007387 */ /* 0x000fe20000100800 */
[----:B------:R-:W-:-:S03]  /*3a30*/  LEA.HI.X.SX32 R9, R11, c[0x0][0x16c], 0x1, P4 ;  /* 0x00005b000b097a11 */ /* 0x000fc600020f0eff */
[----:B------:R0:W-:Y:S04]  /*3a40*/  STL [R1+0xc], R8 ;  /* 0x00000c0801007387 */ /* 0x0001e80000100800 */
[----:B------:R2:W-:Y:S01]  /*3a50*/  STL [R1+0x38], R9 ;  /* 0x0000380901007387 */ /* 0x0005e20000100800 */
[----:B0-----:R-:W-:Y:S02]  /*3a60*/  LEA.HI.X.SX32 R8, R17, c[0x0][0x16c], 0x1, P5 ;  /* 0x00005b0011087a11 */ /* 0x001fe400028f0eff */
[----:B--2---:R-:W-:-:S03]  /*3a70*/  LEA.HI.X.SX32 R9, R19, c[0x0][0x16c], 0x1, P6 ;  /* 0x00005b0013097a11 */ /* 0x004fc600030f0eff */
[----:B------:R0:W-:Y:S01]  /*3a80*/  STL [R1+0x30], R8 ;  /* 0x0000300801007387 */ /* 0x0001e20000100800 */
[----:B------:R-:W-:-:S03]  /*3a90*/  LEA.HI.X.SX32 R10, R27, c[0x0][0x16c], 0x1, P1 ;  /* 0x00005b001b0a7a11 */ /* 0x000fc600008f0eff */
[----:B------:R2:W-:Y:S01]  /*3aa0*/  STL [R1+0x28], R9 ;  /* 0x0000280901007387 */ /* 0x0005e20000100800 */
[----:B0-----:R-:W-:Y:S02]  /*3ab0*/  LEA.HI.X.SX32 R8, R26, c[0x0][0x16c], 0x1, P0 ;  /* 0x00005b001a087a11 */ /* 0x001fe400000f0eff */
[----:B--2---:R-:W-:-:S03]  /*3ac0*/  LEA.HI.X.SX32 R9, R42, c[0x0][0x16c], 0x1, P2 ;  /* 0x00005b002a097a11 */ /* 0x004fc600010f0eff */
[----:B------:R0:W-:Y:S04]  /*3ad0*/  STL [R1+0x20], R8 ;  /* 0x0000200801007387 */ /* 0x0001e80000100800 */
[----:B------:R-:W-:Y:S01]  /*3ae0*/  STL [R1+0x18], R10 ;  /* 0x0000180a01007387 */ /* 0x000fe20000100800 */
[----:B0-----:R-:W-:-:S03]  /*3af0*/  LEA.HI.X.SX32 R8, R43, c[0x0][0x16c], 0x1, P3 ;  /* 0x00005b002b087a11 */ /* 0x001fc600018f0eff */
[----:B------:R-:W-:Y:S04]  /*3b00*/  STL [R1+0x10], R9 ;  /* 0x0000100901007387 */ /* 0x000fe80000100800 */
[----:B------:R0:W-:Y:S02]  /*3b10*/  STL [R1+0x8], R8 ;  /* 0x0000080801007387 */ /* 0x0001e40000100800 */
[----:B0-----:R-:W-:Y:S02]  /*3b20*/  IMAD R8, R116, c[0x0][0x188], RZ ;  /* 0x0000620074087a24 */ /* 0x001fe400078e02ff */
[----:B------:R-:W-:Y:S02]  /*3b30*/  IMAD R8, R93, c[0x0][0x188], RZ ;  /* 0x000062005d087a24 */ /* 0x000fe400078e02ff */
[----:B------:R-:W-:-:S02]  /*3b40*/  IMAD R8, R78, c[0x0][0x188], RZ ;  /* 0x000062004e087a24 */ /* 0x000fc400078e02ff */
[----:B------:R-:W-:Y:S02]  /*3b50*/  IMAD R8, R75, c[0x0][0x188], RZ ;  /* 0x000062004b087a24 */ /* 0x000fe400078e02ff */
[----:B------:R-:W-:Y:S01]  /*3b60*/  IMAD R8, R72, c[0x0][0x188], RZ ;  /* 0x0000620048087a24 */ /* 0x000fe200078e02ff */
[----:B------:R-:W-:Y:S02]  /*3b70*/  LOP3.LUT R8, R124, 0x40, RZ, 0x3c, !PT ;  /* 0x000000407c087812 */ /* 0x000fe400078e3cff */
[----:B------:R-:W-:-:S05]  /*3b80*/  LOP3.LUT R8, R70, 0x40, RZ, 0x3c, !PT ;  /* 0x0000004046087812 */ /* 0x000fca00078e3cff */
[----:B------:R1:W-:Y:S01]  /*3b90*/  STL [R1+0x160], R8 ;  /* 0x0001600801007387 */ /* 0x0003e20000100800 */
[----:B------:R-:W-:Y:S01]  /*3ba0*/  IMAD R10, R95, c[0x0][0x188], RZ ;  /* 0x000062005f0a7a24 */ /* 0x000fe200078e02ff */
[----:B------:R-:W-:Y:S01]  /*3bb0*/  LEA R41, P4, R53, c[0x0][0x168], 0x1 ;  /* 0x00005a0035297a11 */ /* 0x000fe200078808ff */
[----:B------:R-:W-:Y:S01]  /*3bc0*/  IMAD R9, R94, c[0x0][0x188], RZ ;  /* 0x000062005e097a24 */ /* 0x000fe200078e02ff */
[----:B------:R-:W-:Y:S01]  /*3bd0*/  LEA R25, P5, R55, c[0x0][0x168], 0x1 ;  /* 0x00005a0037197a11 */ /* 0x000fe200078a08ff */
[----:B------:R-:W-:Y:S02]  /*3be0*/  IMAD R10, R92, c[0x0][0x188], RZ ;  /* 0x000062005c0a7a24 */ /* 0x000fe400078e02ff */
[----:B------:R-:W-:Y:S02]  /*3bf0*/  IMAD R9, R79, c[0x0][0x188], RZ ;  /* 0x000062004f097a24 */ /* 0x000fe400078e02ff */
[----:B------:R-:W-:Y:S02]  /*3c00*/  IMAD R10, R77, c[0x0][0x188], RZ ;  /* 0x000062004d0a7a24 */ /* 0x000fe400078e02ff */
[----:B------:R-:W-:-:S02]  /*3c10*/  IMAD R9, R76, c[0x0][0x188], RZ ;  /* 0x000062004c097a24 */ /* 0x000fc400078e02ff */
[----:B------:R-:W-:Y:S02]  /*3c20*/  IMAD R10, R74, c[0x0][0x188], RZ ;  /* 0x000062004a0a7a24 */ /* 0x000fe400078e02ff */
[----:B------:R-:W-:Y:S01]  /*3c30*/  IMAD R9, R73, c[0x0][0x188], RZ ;  /* 0x0000620049097a24 */ /* 0x000fe200078e02ff */
[C---:B------:R-:W-:Y:S01]  /*3c40*/  LOP3.LUT R9, R124.reuse, 0x20, RZ, 0x3c, !PT ;  /* 0x000000207c097812 */ /* 0x040fe200078e3cff */
[----:B------:R-:W-:Y:S01]  /*3c50*/  IMAD R10, R71, c[0x0][0x188], RZ ;  /* 0x00006200470a7a24 */ /* 0x000fe200078e02ff */
[----:B------:R-:W-:Y:S01]  /*3c60*/  LEA.HI.X.SX32 R40, R53, c[0x0][0x16c], 0x1, P4 ;  /* 0x00005b0035287a11 */ /* 0x000fe200020f0eff */
[----:B------:R-:W-:Y:S01]  /*3c70*/  IMAD R121, R121, c[0x0][0x188], RZ ;  /* 0x0000620079797a24 */ /* 0x000fe200078e02ff */
[----:B------:R-:W-:Y:S02]  /*3c80*/  LEA.HI.X.SX32 R24, R55, c[0x0][0x16c], 0x1, P5 ;  /* 0x00005b0037187a11 */ /* 0x000fe400028f0eff */
[----:B------:R-:W-:Y:S02]  /*3c90*/  LOP3.LUT R10, R124, 0x60, RZ, 0x3c, !PT ;  /* 0x000000607c0a7812 */ /* 0x000fe400078e3cff */
[----:B------:R-:W-:Y:S01]  /*3ca0*/  LOP3.LUT R9, R125, 0x40, RZ, 0x3c, !PT ;  /* 0x000000407d097812 */ /* 0x000fe200078e3cff */
[----:B-1----:R-:W-:-:S02]  /*3cb0*/  ULDC UR4, c[0x0][0x180] ;  /* 0x0000600000047ab9 */ /* 0x002fc40000000800 */
.L_x_2:
[----:B------:R-:W0:Y:S01]  /*3cc0*/  S2R R17, SR_TID.X ;  /* 0x0000000000117919 */ /* 0x000e220000002100 */
[----:B------:R-:W-:-:S02]  /*3cd0*/  PRMT R43, RZ, 0x7610, R43 ;  /* 0x00007610ff2b7816 */ /* 0x000fc4000000002b */
[----:B------:R-:W-:Y:S01]  /*3ce0*/  PRMT R71, RZ, 0x7610, R71 ;  /* 0x00007610ff477816 */ /* 0x000fe20000000047 */
[----:B------:R-:W1:Y:S04]  /*3cf0*/  S2R R8, SR_TID.X ;  /* 0x0000000000087919 */ /* 0x000e680000002100 */
[----:B------:R2:W-:Y:S04]  /*3d00*/  STL.64 [R1+0x220], R12 ;  /* 0x0002200c01007387 */ /* 0x0005e80000100a00 */
[----:B------:R-:W3:Y:S04]  /*3d10*/  S2R R9, SR_TID.X ;  /* 0x0000000000097919 */ /* 0x000ee80000002100 */
[----:B------:R4:W-:Y:S04]  /*3d20*/  STL.64 [R1+0x218], R14 ;  /* 0x0002180e01007387 */ /* 0x0009e80000100a00 */
[----:B--2---:R-:W2:Y:S01]  /*3d30*/  S2R R12, SR_TID.X ;  /* 0x00000000000c7919 */ /* 0x004ea20000002100 */
[----:B0-----:R-:W-:-:S03]  /*3d40*/  SHF.R.U32.HI R18, RZ, 0x8, R17 ;  /* 0x00000008ff127819 */ /* 0x001fc60000011611 */
[----:B------:R-:W-:Y:S01]  /*3d50*/  STL.64 [R1+0x210], R28 ;  /* 0x0002101c01007387 */ /* 0x000fe20000100a00 */
[--C-:B------:R-:W-:Y:S02]  /*3d60*/  SHF.R.U32.HI R16, RZ, 0x8, R17.reuse ;  /* 0x00000008ff107819 */ /* 0x100fe40000011611 */
[----:B------:R-:W-:Y:S01]  /*3d70*/  SHF.R.U32.HI R17, RZ, 0x8, R17 ;  /* 0x00000008ff117819 */ /* 0x000fe20000011611 */
[----:B------:R0:W-:Y:S01]  /*3d80*/  STL [R1+0x20c], R30 ;  /* 0x00020c1e01007387 */ /* 0x0001e20000100800 */
[----:B-1----:R-:W-:Y:S02]  /*3d90*/  SHF.R.U32.HI R8, RZ, 0x8, R8 ;  /* 0x00000008ff087819 */ /* 0x002fe40000011608 */
[----:B------:R-:W-:Y:S01]  /*3da0*/  SGXT.U32 R17, R17, 0x1 ;  /* 0x000000011111781a */ /* 0x000fe20000000000 */
[----:B------:R-:W-:Y:S01]  /*3db0*/  STL [R1+0x208], R31 ;  /* 0x0002081f01007387 */ /* 0x000fe20000100800 */
[----:B------:R-:W-:Y:S02]  /*3dc0*/  SGXT.U32 R16, R16, 0x1 ;  /* 0x000000011010781a */ /* 0x000fe40000000000 */
[----:B------:R-:W-:Y:S01]  /*3dd0*/  SGXT.U32 R8, R8, 0x1 ;  /* 0x000000010808781a */ /* 0x000fe20000000000 */
[----:B------:R-:W-:Y:S01]  /*3de0*/  STL [R1+0x204], R20 ;  /* 0x0002041401007387 */ /* 0x000fe20000100800 */
[----:B------:R-:W-:-:S02]  /*3df0*/  LOP3.LUT R19, R17, 0x6, RZ, 0xfc, !PT ;  /* 0x0000000611137812 */ /* 0x000fc400078efcff */
[----:B------:R-:W-:Y:S01]  /*3e00*/  LOP3.LUT R17, R16, 0xa, RZ, 0xfc, !PT ;  /* 0x0000000a10117812 */ /* 0x000fe200078efcff */
[----:B------:R-:W-:Y:S01]  /*3e10*/  STL [R1+0x200], R21 ;  /* 0x0002001501007387 */ /* 0x000fe20000100800 */
[----:B------:R-:W-:Y:S02]  /*3e20*/  LOP3.LUT R10, R8, 0x2, RZ, 0xfc, !PT ;  /* 0x00000002080a7812 */ /* 0x000fe400078efcff */
[----:B--2---:R-:W-:Y:S01]  /*3e30*/  SHF.R.U32.HI R13, RZ, 0x8, R12 ;  /* 0x00000008ff0d7819 */ /* 0x004fe2000001160c */
[----:B------:R-:W-:Y:S01]  /*3e40*/  STL [R1+0x1fc], R22 ;  /* 0x0001fc1601007387 */ /* 0x000fe20000100800 */
[----:B---3--:R-:W-:Y:S02]  /*3e50*/  SHF.R.U32.HI R8, RZ, 0x8, R9 ;  /* 0x00000008ff087819 */ /* 0x008fe40000011609 */
[----:B------:R-:W-:Y:S01]  /*3e60*/  SGXT.U32 R13, R13, 0x1 ;  /* 0x000000010d0d781a */ /* 0x000fe20000000000 */
[----:B------:R-:W-:Y:S01]  /*3e70*/  STL [R1+0x1f8], R23 ;  /* 0x0001f81701007387 */ /* 0x000fe20000100800 */
[----:B------:R-:W-:-:S02]  /*3e80*/  ISETP.GE.AND P3, PT, R17, UR4, PT ;  /* 0x0000000411007c0c */ /* 0x000fc4000bf66270 */
[----:B------:R-:W-:Y:S01]  /*3e90*/  SGXT.U32 R8, R8, 0x1 ;  /* 0x000000010808781a */ /* 0x000fe20000000000 */
[----:B------:R-:W1:Y:S01]  /*3ea0*/  S2R R17, SR_TID.X ;  /* 0x0000000000117919 */ /* 0x000e620000002100 */
[----:B------:R-:W-:Y:S02]  /*3eb0*/  ISETP.GE.AND P0, PT, R13, UR4, PT ;  /* 0x000000040d007c0c */ /* 0x000fe4000bf06270 */
[----:B------:R-:W-:Y:S01]  /*3ec0*/  ISETP.GE.AND P1, PT, R10, UR4, PT ;  /* 0x000000040a007c0c */ /* 0x000fe2000bf26270 */
[----:B------:R-:W-:Y:S01]  /*3ed0*/  IMAD R8, R8, c[0x0][0x188], RZ ;  /* 0x0000620008087a24 */ /* 0x000fe200078e02ff */
[----:B------:R-:W-:Y:S01]  /*3ee0*/  SGXT.U32 R18, R18, 0x1 ;  /* 0x000000011212781a */ /* 0x000fe20000000000 */
[----:B------:R-:W-:Y:S01]  /*3ef0*/  STL [R1+0x1f4], R32 ;  /* 0x0001f42001007387 */ /* 0x000fe20000100800 */
[----:B------:R-:W-:Y:S01]  /*3f00*/  SHF.R.U32.HI R10, RZ, 0x8, R9 ;  /* 0x00000008ff0a7819 */ /* 0x000fe20000011609 */
[----:B------:R-:W-:Y:S01]  /*3f10*/  IMAD.WIDE R8, R8, 0x2, R2 ;  /* 0x0000000208087825 */ /* 0x000fe200078e0202 */
[----:B------:R-:W-:Y:S01]  /*3f20*/  LOP3.LUT R18, R18, 0x4, RZ, 0xfc, !PT ;  /* 0x0000000412127812 */ /* 0x000fe200078efcff */
[----:B------:R-:W-:Y:S01]  /*3f30*/  STL [R1+0x1f0], R33 ;  /* 0x0001f02101007387 */ /* 0x000fe20000100800 */
[----:B------:R-:W-:-:S03]  /*3f40*/  SGXT.U32 R10, R10, 0x1 ;  /* 0x000000010a0a781a */ /* 0x000fc60000000000 */
[----:B------:R2:W3:Y:S01]  /*3f50*/  @!P0 LDG.E.U16 R43, [R8.64] ;  /* 0x00000006082b8981 */ /* 0x0004e2000c1e1500 */
[----:B------:R-:W-:Y:S02]  /*3f60*/  ISETP.GE.AND P0, PT, R18, UR4, PT ;  /* 0x0000000412007c0c */ /* 0x000fe4000bf06270 */
[C---:B------:R-:W-:Y:S01]  /*3f70*/  LOP3.LUT R18, R16.reuse, 0x8, RZ, 0xfc, !PT ;  /* 0x0000000810127812 */ /* 0x040fe200078efcff */
[----:B------:R-:W-:Y:S01]  /*3f80*/  STL [R1+0x1ec], R34 ;  /* 0x0001ec2201007387 */ /* 0x000fe20000100800 */
[----:B------:R-:W-:Y:S02]  /*3f90*/  LOP3.LUT R16, R16, 0xc, RZ, 0xfc, !PT ;  /* 0x0000000c10107812 */ /* 0x000fe400078efcff */
[----:B------:R-:W-:Y:S01]  /*3fa0*/  LOP3.LUT R10, R10, 0x2, RZ, 0xfc, !PT ;  /* 0x000000020a0a7812 */ /* 0x000fe200078efcff */
[----:B------:R0:W-:Y:S01]  /*3fb0*/  STL [R1+0x1e8], R35 ;  /* 0x0001e82301007387 */ /* 0x0001e20000100800 */
[----:B------:R-:W-:Y:S02]  /*3fc0*/  ISETP.GE.AND P4, PT, R16, UR4, PT ;  /* 0x0000000410007c0c */ /* 0x000fe4000bf86270 */
[----:B-1----:R-:W-:Y:S01]  /*3fd0*/  SHF.R.U32.HI R16, RZ, 0x8, R17 ;  /* 0x00000008ff107819 */ /* 0x002fe20000011611 */
[----:B------:R-:W-:Y:S01]  /*3fe0*/  IMAD R10, R10, c[0x0][0x188], RZ ;  /* 0x000062000a0a7a24 */ /* 0x000fe200078e02ff */
[----:B------:R-:W-:Y:S01]  /*3ff0*/  ISETP.GE.AND P2, PT, R18, UR4, PT ;  /* 0x0000000412007c0c */ /* 0x000fe2000bf46270 */
[----:B------:R1:W-:Y:S01]  /*4000*/  STL [R1+0x1e4], R48 ;  /* 0x0001e43001007387 */ /* 0x0003e20000100800 */
[----:B------:R-:W-:Y:S01]  /*4010*/  SGXT.U32 R16, R16, 0x1 ;  /* 0x000000011010781a */ /* 0x000fe20000000000 */
[----:B------:R-:W-:Y:S01]  /*4020*/  IMAD.WIDE R10, R10, 0x2, R2 ;  /* 0x000000020a0a7825 */ /* 0x000fe200078e0202 */
[----:B------:R-:W-:Y:S01]  /*4030*/  SHF.R.U32.HI R17, RZ, 0x8, R17 ;  /* 0x00000008ff117819 */ /* 0x000fe20000011611 */
[----:B------:R0:W-:Y:S01]  /*4040*/  STL [R1+0x1e0], R49 ;  /* 0x0001e03101007387 */ /* 0x0001e20000100800 */
[----:B----4-:R-:W-:-:S02]  /*4050*/  LOP3.LUT R15, R16, 0x4, RZ, 0xfc, !PT ;  /* 0x00000004100f7812 */ /* 0x010fc400078efcff */
[----:B------:R-:W-:Y:S01]  /*4060*/  SGXT.U32 R17, R17, 0x1 ;  /* 0x000000011111781a */ /* 0x000fe20000000000 */
[----:B------:R4:W3:Y:S02]  /*4070*/  @!P1 LDG.E.U16 R71, [R10.64] ;  /* 0x000000060a479981 */ /* 0x0008e4000c1e1500 */
[----:B------:R-:W-:Y:S01]  /*4080*/  IMAD R15, R15, c[0x0][0x188], RZ ;  /* 0x000062000f0f7a24 */ /* 0x000fe200078e02ff */
[----:B------:R-:W-:Y:S01]  /*4090*/  LOP3.LUT R14, R16, 0x6, RZ, 0xfc, !PT ;  /* 0x00000006100e7812 */ /* 0x000fe200078efcff */
[----:B------:R0:W-:Y:S02]  /*40a0*/  STL [R1+0x1dc], R50 ;  /* 0x0001dc3201007387 */ /* 0x0001e40000100800 */
[----:B--2---:R-:W-:Y:S01]  /*40b0*/  IMAD.WIDE R8, R15, 0x2, R2 ;  /* 0x000000020f087825 */ /* 0x004fe200078e0202 */
[----:B------:R-:W-:Y:S01]  /*40c0*/  LOP3.LUT R15, R17, 0xa, RZ, 0xfc, !PT ;  /* 0x0000000a110f7812 */ /* 0x000fe200078efcff */
[----:B------:R2:W-:Y:S04]  /*40d0*/  STL [R1+0x1d8], R51 ;  /* 0x0001d83301007387 */ /* 0x0005e80000100800 */
[----:B------:R-:W-:Y:S01]  /*40e0*/  IMAD R15, R15, c[0x0][0x188], RZ ;  /* 0x000062000f0f7a24 */ /* 0x000fe200078e02ff */
[----:B------:R-:W-:Y:S01]  /*40f0*/  ISETP.GE.AND P1, PT, R19, UR4, PT ;  /* 0x0000000413007c0c */ /* 0x000fe2000bf26270 */
[----:B------:R-:W-:Y:S01]  /*4100*/  IMAD R14, R14, c[0x0][0x188], RZ ;  /* 0x000062000e0e7a24 */ /* 0x000fe200078e02ff */
[----:B0-----:R-:W-:Y:S01]  /*4110*/  PRMT R30, RZ, 0x7610, R30 ;  /* 0x00007610ff1e7816 */ /* 0x001fe2000000001e */
[----:B------:R-:W-:Y:S01]  /*4120*/  IMAD.WIDE R18, R15, 0x2, R2 ;  /* 0x000000020f127825 */ /* 0x000fe200078e0202 */
[----:B------:R-:W-:Y:S01]  /*4130*/  PRMT R70, RZ, 0x7610, R70 ;  /* 0x00007610ff467816 */ /* 0x000fe20000000046 */
[----:B------:R-:W0:Y:S02]  /*4140*/  S2R R15, SR_TID.X ;  /* 0x00000000000f7919 */ /* 0x000e240000002100 */
[--C-:B----4-:R-:W-:Y:S01]  /*4150*/  IMAD.WIDE R10, R14, 0x2, R2.reuse ;  /* 0x000000020e0a7825 */ /* 0x110fe200078e0202 */
[----:B------:R-:W-:Y:S01]  /*4160*/  LOP3.LUT R14, R17, 0xc, RZ, 0xfc, !PT ;  /* 0x0000000c110e7812 */ /* 0x000fe200078efcff */
[----:B------:R4:W2:Y:S04]  /*4170*/  @!P0 LDG.E.U16 R30, [R8.64] ;  /* 0x00000006081e8981 */ /* 0x0008a8000c1e1500 */
[----:B------:R-:W-:Y:S01]  /*4180*/  IMAD R14, R14, c[0x0][0x188], RZ ;  /* 0x000062000e0e7a24 */ /* 0x000fe200078e02ff */
[----:B------:R0:W2:Y:S03]  /*4190*/  @!P3 LDG.E.U16 R70, [R18.64] ;  /* 0x000000061246b981 */ /* 0x0000a6000c1e1500 */
[----:B------:R-:W-:Y:S01]  /*41a0*/  IMAD.WIDE R26, R14, 0x2, R2 ;  /* 0x000000020e1a7825 */ /* 0x000fe200078e0202 */
[----:B------:R-:W-:Y:S01]  /*41b0*/  PRMT R35, RZ, 0x7610, R35 ;  /* 0x00007610ff237816 */ /* 0x000fe20000000023 */
[----:B------:R0:W-:Y:S01]  /*41c0*/  STL [R1+0x1d4], R4 ;  /* 0x0001d40401007387 */ /* 0x0001e20000100800 */
[----:B------:R-:W-:-:S02]  /*41d0*/  PRMT R31, RZ, 0x7610, R31 ;  /* 0x00007610ff1f7816 */ /* 0x000fc4000000001f */
[----:B------:R-:W-:Y:S01]  /*41e0*/  LOP3.LUT R16, R17, 0x8, RZ, 0xfc, !PT ;  /* 0x0000000811107812 */ /* 0x000fe200078efcff */
[----:B------:R1:W-:Y:S04]  /*41f0*/  STL [R1+0x1d0], R5 ;  /* 0x0001d00501007387 */ /* 0x0003e80000100800 */
[----:B------:R1:W2:Y:S01]  /*4200*/  @!P1 LDG.E.U16 R35, [R10.64] ;  /* 0x000000060a239981 */ /* 0x0002a2000c1e1500 */
[--C-:B0-----:R-:W-:Y:S02]  /*4210*/  SHF.R.U32.HI R29, RZ, 0x8, R15.reuse ;  /* 0x00000008ff1d7819 */ /* 0x101fe4000001160f */
[----:B------:R-:W-:Y:S01]  /*4220*/  SHF.R.U32.HI R14, RZ, 0x8, R15 ;  /* 0x00000008ff0e7819 */ /* 0x000fe2000001160f */
[----:B------:R0:W2:Y:S01]  /*4230*/  @!P4 LDG.E.U16 R31, [R26.64] ;  /* 0x000000061a1fc981 */ /* 0x0000a2000c1e1500 */
[----:B------:R-:W-:-:S02]  /*4240*/  SGXT.U32 R29, R29, 0x1 ;  /* 0x000000011d1d781a */ /* 0x000fc40000000000 */
[----:B------:R-:W-:Y:S01]  /*4250*/  SGXT.U32 R14, R14, 0x1 ;  /* 0x000000010e0e781a */ /* 0x000fe20000000000 */
[----:B------:R-:W-:Y:S01]  /*4260*/  IMAD R16, R16, c[0x0][0x188], RZ ;  /* 0x0000620010107a24 */ /* 0x000fe200078e02ff */
[----:B------:R-:W-:Y:S01]  /*4270*/  LOP3.LUT R15, R29, 0xe, RZ, 0xfc, !PT ;  /* 0x0000000e1d0f7812 */ /* 0x000fe200078efcff */
[----:B------:R0:W-:Y:S03]  /*4280*/  STL [R1+0x1cc], R6 ;  /* 0x0001cc0601007387 */ /* 0x0001e60000100800 */
[----:B------:R-:W-:Y:S02]  /*4290*/  ISETP.GE.AND P0, PT, R15, UR4, PT ;  /* 0x000000040f007c0c */ /* 0x000fe4000bf06270 */
[----:B------:R-:W-:Y:S01]  /*42a0*/  LOP3.LUT R28, R14, 0x12, RZ, 0xfc, !PT ;  /* 0x000000120e1c7812 */ /* 0x000fe200078efcff */
[----:B------:R-:W-:Y:S01]  /*42b0*/  IMAD.WIDE R16, R16, 0x2, R2 ;  /* 0x0000000210107825 */ /* 0x000fe200078e0202 */
[----:B------:R-:W-:Y:S01]  /*42c0*/  LOP3.LUT R15, R14, 0x14, RZ, 0xfc, !PT ;  /* 0x000000140e0f7812 */ /* 0x000fe200078efcff */
[----:B------:R0:W-:Y:S03]  /*42d0*/  STL [R1+0x1c8], R7 ;  /* 0x0001c80701007387 */ /* 0x0001e60000100800 */
[----:B------:R-:W-:-:S02]  /*42e0*/  ISETP.GE.AND P3, PT, R15, UR4, PT ;  /* 0x000000040f007c0c */ /* 0x000fc4000bf66270 */
[----:B------:R-:W0:Y:S01]  /*42f0*/  S2R R15, SR_TID.X ;  /* 0x00000000000f7919 */ /* 0x000e220000002100 */
[----:B------:R-:W-:-:S04]  /*4300*/  LOP3.LUT R29, R29, 0x10, RZ, 0xfc, !PT ;  /* 0x000000101d1d7812 */ /* 0x000fc800078efcff */
[----:B------:R-:W-:Y:S02]  /*4310*/  ISETP.GE.AND P1, PT, R29, UR4, PT ;  /* 0x000000041d007c0c */ /* 0x000fe4000bf26270 */
[----:B------:R-:W-:-:S04]  /*4320*/  LOP3.LUT R14, R14, 0x16, RZ, 0xfc, !PT ;  /* 0x000000160e0e7812 */ /* 0x000fc800078efcff */
[----:B------:R-:W-:Y:S02]  /*4330*/  ISETP.GE.AND P4, PT, R14, UR4, PT ;  /* 0x000000040e007c0c */ /* 0x000fe4000bf86270 */
[----:B0-----:R-:W-:-:S04]  /*4340*/  SHF.R.U32.HI R29, RZ, 0x8, R15 ;  /* 0x00000008ff1d7819 */ /* 0x001fc8000001160f */
[----:B------:R-:W-:Y:S02]  /*4350*/  SGXT.U32 R29, R29, 0x1 ;  /* 0x000000011d1d781a */ /* 0x000fe40000000000 */
[----:B------:R-:W-:Y:S02]  /*4360*/  SHF.R.U32.HI R14, RZ, 0x8, R15 ;  /* 0x00000008ff0e7819 */ /* 0x000fe4000001160f */
[----:B------:R-:W-:Y:S02]  /*4370*/  LOP3.LUT R15, R29, 0x10, RZ, 0xfc, !PT ;  /* 0x000000101d0f7812 */ /* 0x000fe400078efcff */
[----:B------:R-:W-:-:S03]  /*4380*/  SGXT.U32 R14, R14, 0x1 ;  /* 0x000000010e0e781a */ /* 0x000fc60000000000 */
[----:B------:R-:W-:-:S04]  /*4390*/  IMAD R15, R15, c[0x0][0x188], RZ ;  /* 0x000062000f0f7a24 */ /* 0x000fc800078e02ff */
[----:B-1----:R-:W-:Y:S01]  /*43a0*/  IMAD.WIDE R10, R15, 0x2, R2 ;  /* 0x000000020f0a7825 */ /* 0x002fe200078e0202 */
[----:B------:R-:W-:-:S05]  /*43b0*/  LOP3.LUT R15, R14, 0x14, RZ, 0xfc, !PT ;  /* 0x000000140e0f7812 */ /* 0x000fca00078efcff */
[----:B------:R-:W-:Y:S01]  /*43c0*/  IMAD R15, R15, c[0x0][0x188], RZ ;  /* 0x000062000f0f7a24 */ /* 0x000fe200078e02ff */
[----:B------:R-:W-:-:S03]  /*43d0*/  PRMT R42, RZ, 0x7610, R42 ;  /* 0x00007610ff2a7816 */ /* 0x000fc6000000002a */
[----:B------:R-:W-:Y:S02]  /*43e0*/  IMAD.WIDE R18, R15, 0x2, R2 ;  /* 0x000000020f127825 */ /* 0x000fe400078e0202 */
[----:B------:R-:W0:Y:S04]  /*43f0*/  S2R R15, SR_TID.X ;  /* 0x00000000000f7919 */ /* 0x000e280000002100 */
[----:B------:R1:W2:Y:S01]  /*4400*/  @!P2 LDG.E.U16 R42, [R16.64] ;  /* 0x00000006102aa981 */ /* 0x0002a2000c1e1500 */
[----:B------:R-:W-:Y:S02]  /*4410*/  ISETP.GE.AND P2, PT, R28, UR4, PT ;  /* 0x000000041c007c0c */ /* 0x000fe4000bf46270 */
[----:B------:R-:W-:-:S05]  /*4420*/  LOP3.LUT R28, R29, 0xe, RZ, 0xfc, !PT ;  /* 0x0000000e1d1c7812 */ /* 0x000fca00078efcff */
[----:B------:R-:W-:-:S04]  /*4430*/  IMAD R28, R28, c[0x0][0x188], RZ ;  /* 0x000062001c1c7a24 */ /* 0x000fc800078e02ff */
[----:B----4-:R-:W-:Y:S01]  /*4440*/  IMAD.WIDE R8, R28, 0x2, R2 ;  /* 0x000000021c087825 */ /* 0x010fe200078e0202 */
[C---:B------:R-:W-:Y:S02]  /*4450*/  LOP3.LUT R28, R14.reuse, 0x12, RZ, 0xfc, !PT ;  /* 0x000000120e1c7812 */ /* 0x040fe400078efcff */
[----:B------:R-:W-:-:S05]  /*4460*/  LOP3.LUT R14, R14, 0x16, RZ, 0xfc, !PT ;  /* 0x000000160e0e7812 */ /* 0x000fca00078efcff */
[----:B------:R-:W-:Y:S01]  /*4470*/  IMAD R14, R14, c[0x0][0x188], RZ ;  /* 0x000062000e0e7a24 */ /* 0x000fe200078e02ff */
[----:B0-----:R-:W-:Y:S02]  /*4480*/  SHF.R.U32.HI R29, RZ, 0x8, R15 ;  /* 0x00000008ff1d7819 */ /* 0x001fe4000001160f */
[----:B------:R-:W-:Y:S01]  /*4490*/  PRMT R48, RZ, 0x7610, R48 ;  /* 0x00007610ff307816 */ /* 0x000fe20000000030 */
[----:B------:R-:W-:Y:S01]  /*44a0*/  IMAD.WIDE R26, R14, 0x2, R2 ;  /* 0x000000020e1a7825 */ /* 0x000fe200078e0202 */
[----:B------:R-:W-:Y:S02]  /*44b0*/  SGXT.U32 R29, R29, 0x1 ;  /* 0x000000011d1d781a */ /* 0x000fe40000000000 */
[----:B------:R-:W-:Y:S02]  /*44c0*/  SHF.R.U32.HI R14, RZ, 0x8, R15 ;  /* 0x00000008ff0e7819 */ /* 0x000fe4000001160f */
[----:B------:R-:W-:Y:S01]  /*44d0*/  LOP3.LUT R15, R29, 0x18, RZ, 0xfc, !PT ;  /* 0x000000181d0f7812 */ /* 0x000fe200078efcff */
[----:B------:R0:W4:Y:S01]  /*44e0*/  @!P0 LDG.E.U16 R48, [R8.64] ;  /* 0x0000000608308981 */ /* 0x000122000c1e1500 */
[----:B------:R-:W-:-:S02]  /*44f0*/  SGXT.U32 R14, R14, 0x1 ;  /* 0x000000010e0e781a */ /* 0x000fc40000000000 */
[----:B------:R-:W-:Y:S02]  /*4500*/  PRMT R20, RZ, 0x7610, R20 ;  /* 0x00007610ff147816 */ /* 0x000fe40000000014 */
[----:B------:R-:W-:Y:S02]  /*4510*/  ISETP.GE.AND P0, PT, R15, UR4, PT ;  /* 0x000000040f007c0c */ /* 0x000fe4000bf06270 */
[----:B------:R-:W-:Y:S02]  /*4520*/  LOP3.LUT R15, R14, 0x1e, RZ, 0xfc, !PT ;  /* 0x0000001e0e0f7812 */ /* 0x000fe400078efcff */
[----:B------:R0:W3:Y:S02]  /*4530*/  @!P3 LDG.E.U16 R20, [R18.64] ;  /* 0x000000061214b981 */ /* 0x0000e4000c1e1500 */
[----:B------:R-:W-:Y:S02]  /*4540*/  ISETP.GE.AND P3, PT, R15, UR4, PT ;  /* 0x000000040f007c0c */ /* 0x000fe4000bf66270 */
[----:B------:R-:W0:Y:S01]  /*4550*/  S2R R15, SR_TID.X ;  /* 0x00000000000f7919 */ /* 0x000e220000002100 */
[----:B------:R-:W-:Y:S01]  /*4560*/  PRMT R53, RZ, 0x7610, R53 ;  /* 0x00007610ff357816 */ /* 0x000fe20000000035 */
[----:B------:R-:W-:Y:S01]  /*4570*/  IMAD R28, R28, c[0x0][0x188], RZ ;  /* 0x000062001c1c7a24 */ /* 0x000fe200078e02ff */
[----:B------:R-:W-:-:S02]  /*4580*/  LOP3.LUT R29, R29, 0x1a, RZ, 0xfc, !PT ;  /* 0x0000001a1d1d7812 */ /* 0x000fc400078efcff */
[----:B------:R-:W-:Y:S02]  /*4590*/  PRMT R49, RZ, 0x7610, R49 ;  /* 0x00007610ff317816 */ /* 0x000fe40000000031 */
[----:B------:R0:W3:Y:S01]  /*45a0*/  @!P1 LDG.E.U16 R53, [R10.64] ;  /* 0x000000060a359981 */ /* 0x0000e2000c1e1500 */
[----:B------:R-:W-:Y:S01]  /*45b0*/  ISETP.GE.AND P1, PT, R29, UR4, PT ;  /* 0x000000041d007c0c */ /* 0x000fe2000bf26270 */
[----:B-1----:R-:W-:Y:S01]  /*45c0*/  IMAD.WIDE R16, R28, 0x2, R2 ;  /* 0x000000021c107825 */ /* 0x002fe200078e0202 */
[C---:B------:R-:W-:Y:S01]  /*45d0*/  LOP3.LUT R28, R14.reuse, 0x1c, RZ, 0xfc, !PT ;  /* 0x0000001c0e1c7812 */ /* 0x040fe200078efcff */
[----:B------:R1:W3:Y:S01]  /*45e0*/  @!P4 LDG.E.U16 R49, [R26.64] ;  /* 0x000000061a31c981 */ /* 0x0002e2000c1e1500 */
        /* <DEDUP_REMOVED lines=8> */
[----:B------:R-:W-:Y:S01]  /*4670*/  IMAD.WIDE R10, R15, 0x2, R2 ;  /* 0x000000020f0a7825 */ /* 0x000fe200078e0202 */
[----:B------:R-:W-:Y:S02]  /*4680*/  LOP3.LUT R15, R14, 0x1e, RZ, 0xfc, !PT ;  /* 0x0000001e0e0f7812 */ /* 0x000fe400078efcff */
[----:B------:R-:W-:-:S03]  /*4690*/  PRMT R69, RZ, 0x7610, R69 ;  /* 0x00007610ff457816 */ /* 0x000fc60000000045 */
[----:B------:R-:W-:-:S03]  /*46a0*/  IMAD R15, R15, c[0x0][0x188], RZ ;  /* 0x000062000f0f7a24 */ /* 0x000fc600078e02ff */
[----:B------:R0:W3:Y:S01]  /*46b0*/  @!P2 LDG.E.U16 R69, [R16.64] ;  /* 0x000000061045a981 */ /* 0x0000e2000c1e1500 */
[----:B------:R-:W-:Y:S01]  /*46c0*/  IMAD.WIDE R18, R15, 0x2, R2 ;  /* 0x000000020f127825 */ /* 0x000fe200078e0202 */
[----:B------:R-:W-:Y:S02]  /*46d0*/  ISETP.GE.AND P2, PT, R28, UR4, PT ;  /* 0x000000041c007c0c */ /* 0x000fe4000bf46270 */
[----:B------:R-:W0:Y:S01]  /*46e0*/  S2R R15, SR_TID.X ;  /* 0x00000000000f7919 */ /* 0x000e220000002100 */
[----:B------:R-:W-:-:S05]  /*46f0*/  LOP3.LUT R28, R29, 0x18, RZ, 0xfc, !PT ;  /* 0x000000181d1c7812 */ /* 0x000fca00078efcff */
[----:B------:R-:W-:-:S04]  /*4700*/  IMAD R28, R28, c[0x0][0x188], RZ ;  /* 0x000062001c1c7a24 */ /* 0x000fc800078e02ff */
[----:B------:R-:W-:Y:S01]  /*4710*/  IMAD.WIDE R8, R28, 0x2, R2 ;  /* 0x000000021c087825 */ /* 0x000fe200078e0202 */
[C---:B------:R-:W-:Y:S02]  /*4720*/  LOP3.LUT R28, R14.reuse, 0x1c, RZ, 0xfc, !PT ;  /* 0x0000001c0e1c7812 */ /* 0x040fe400078efcff */
[----:B------:R-:W-:-:S05]  /*4730*/  LOP3.LUT R14, R14, 0x20, RZ, 0xfc, !PT ;  /* 0x000000200e0e7812 */ /* 0x000fca00078efcff */
[----:B------:R-:W-:-:S04]  /*4740*/  IMAD R14, R14, c[0x0][0x188], RZ ;  /* 0x000062000e0e7a24 */ /* 0x000fc800078e02ff */
[----:B-1----:R-:W-:Y:S01]  /*4750*/  IMAD.WIDE R26, R14, 0x2, R2 ;  /* 0x000000020e1a7825 */ /* 0x002fe200078e0202 */
[----:B0-----:R-:W-:-:S03]  /*4760*/  SHF.R.U32.HI R14, RZ, 0x8, R15 ;  /* 0x00000008ff0e7819 */ /* 0x001fc6000001160f */
[----:B------:R-:W-:Y:S01]  /*4770*/  IMAD R28, R28, c[0x0][0x188], RZ ;  /* 0x000062001c1c7a24 */ /* 0x000fe200078e02ff */
[----:B------:R-:W-:Y:S02]  /*4780*/  SGXT.U32 R14, R14, 0x1 ;  /* 0x000000010e0e781a */ /* 0x000fe40000000000 */
[----:B------:R-:W-:Y:S01]  /*4790*/  PRMT R50, RZ, 0x7610, R50 ;  /* 0x00007610ff327816 */ /* 0x000fe20000000032 */
[----:B------:R-:W-:Y:S01]  /*47a0*/  IMAD.WIDE R16, R28, 0x2, R2 ;  /* 0x000000021c107825 */ /* 0x000fe200078e0202 */
[C---:B------:R-:W-:Y:S02]  /*47b0*/  LOP3.LUT R28, R14.reuse, 0x22, RZ, 0xfc, !PT ;  /* 0x000000220e1c7812 */ /* 0x040fe400078efcff */
[----:B------:R-:W-:Y:S02]  /*47c0*/  LOP3.LUT R14, R14, 0x24, RZ, 0xfc, !PT ;  /* 0x000000240e0e7812 */ /* 0x000fe400078efcff */
[----:B------:R0:W3:Y:S02]  /*47d0*/  @!P3 LDG.E.U16 R50, [R18.64] ;  /* 0x000000061232b981 */ /* 0x0000e4000c1e1500 */
[----:B------:R-:W-:-:S02]  /*47e0*/  ISETP.GE.AND P3, PT, R14, UR4, PT ;  /* 0x000000040e007c0c */ /* 0x000fc4000bf66270 */
[----:B------:R-:W1:Y:S01]  /*47f0*/  S2R R14, SR_TID.X ;  /* 0x00000000000e7919 */ /* 0x000e620000002100 */
[----:B------:R-:W-:Y:S02]  /*4800*/  PRMT R21, RZ, 0x7610, R21 ;  /* 0x00007610ff157816 */ /* 0x000fe40000000015 */
[----:B------:R-:W-:Y:S02]  /*4810*/  SHF.R.U32.HI R15, RZ, 0x8, R15 ;  /* 0x00000008ff0f7819 */ /* 0x000fe4000001160f */
[----:B------:R-:W-:Y:S02]  /*4820*/  PRMT R68, RZ, 0x7610, R68 ;  /* 0x00007610ff447816 */ /* 0x000fe40000000044 */
[----:B------:R-:W-:Y:S01]  /*4830*/  SGXT.U32 R15, R15, 0x1 ;  /* 0x000000010f0f781a */ /* 0x000fe20000000000 */
[----:B------:R0:W3:Y:S01]  /*4840*/  @!P2 LDG.E.U16 R21, [R16.64] ;  /* 0x000000061015a981 */ /* 0x0000e2000c1e1500 */
[----:B------:R-:W-:Y:S02]  /*4850*/  ISETP.GE.AND P2, PT, R28, UR4, PT ;  /* 0x000000041c007c0c */ /* 0x000fe4000bf46270 */
[C---:B------:R-:W-:Y:S01]  /*4860*/  LOP3.LUT R29, R15.reuse, 0x26, RZ, 0xfc, !PT ;  /* 0x000000260f1d7812 */ /* 0x040fe200078efcff */
[----:B------:R0:W3:Y:S01]  /*4870*/  @!P1 LDG.E.U16 R68, [R10.64] ;  /* 0x000000060a449981 */ /* 0x0000e2000c1e1500 */
[----:B------:R-:W-:-:S02]  /*4880*/  LOP3.LUT R28, R15, 0x28, RZ, 0xfc, !PT ;  /* 0x000000280f1c7812 */ /* 0x000fc400078efcff */
[----:B------:R-:W-:-:S04]  /*4890*/  LOP3.LUT R15, R15, 0x2a, RZ, 0xfc, !PT ;  /* 0x0000002a0f0f7812 */ /* 0x000fc800078efcff */
[----:B------:R-:W-:Y:S02]  /*48a0*/  ISETP.GE.AND P1, PT, R15, UR4, PT ;  /* 0x000000040f007c0c */ /* 0x000fe4000bf26270 */
[----:B-1----:R-:W-:-:S04]  /*48b0*/  SHF.R.U32.HI R15, RZ, 0x8, R14 ;  /* 0x00000008ff0f7819 */ /* 0x002fc8000001160e */
[----:B------:R-:W-:Y:S02]  /*48c0*/  SGXT.U32 R15, R15, 0x1 ;  /* 0x000000010f0f781a */ /* 0x000fe40000000000 */
[----:B------:R-:W-:Y:S02]  /*48d0*/  PRMT R52, RZ, 0x7610, R52 ;  /* 0x00007610ff347816 */ /* 0x000fe40000000034 */
[----:B------:R-:W-:Y:S02]  /*48e0*/  LOP3.LUT R15, R15, 0x22, RZ, 0xfc, !PT ;  /* 0x000000220f0f7812 */ /* 0x000fe400078efcff */
[----:B------:R-:W-:Y:S02]  /*48f0*/  SHF.R.U32.HI R14, RZ, 0x8, R14 ;  /* 0x00000008ff0e7819 */ /* 0x000fe4000001160e */
[----:B------:R1:W3:Y:S01]  /*4900*/  @!P0 LDG.E.U16 R52, [R8.64] ;  /* 0x0000000608348981 */ /* 0x0002e2000c1e1500 */
[----:B------:R-:W-:Y:S01]  /*4910*/  IMAD R15, R15, c[0x0][0x188], RZ ;  /* 0x000062000f0f7a24 */ /* 0x000fe200078e02ff */
[----:B------:R-:W-:-:S03]  /*4920*/  SGXT.U32 R14, R14, 0x1 ;  /* 0x000000010e0e781a */ /* 0x000fc60000000000 */
[----:B-1----:R-:W-:Y:S01]  /*4930*/  IMAD.WIDE R8, R15, 0x2, R2 ;  /* 0x000000020f087825 */ /* 0x002fe200078e0202 */
[----:B------:R-:W-:Y:S02]  /*4940*/  LOP3.LUT R15, R14, 0x28, RZ, 0xfc, !PT ;  /* 0x000000280e0f7812 */ /* 0x000fe400078efcff */
[----:B------:R-:W-:-:S03]  /*4950*/  PRMT R55, RZ, 0x7610, R55 ;  /* 0x00007610ff377816 */ /* 0x000fc60000000037 */
[----:B------:R-:W-:Y:S01]  /*4960*/  IMAD R15, R15, c[0x0][0x188], RZ ;  /* 0x000062000f0f7a24 */ /* 0x000fe200078e02ff */
[----:B------:R-:W-:Y:S02]  /*4970*/  ISETP.GE.AND P5, PT, R28, UR4, PT ;  /* 0x000000041c007c0c */ /* 0x000fe4000bfa6270 */
[----:B------:R1:W3:Y:S01]  /*4980*/  @!P4 LDG.E.U16 R55, [R26.64] ;  /* 0x000000061a37c981 */ /* 0x0002e2000c1e1500 */
[----:B0-----:R-:W-:-:S03]  /*4990*/  IMAD.WIDE R18, R15, 0x2, R2 ;  /* 0x000000020f127825 */ /* 0x001fc600078e0202 */
[----:B------:R-:W0:Y:S01]  /*49a0*/  S2R R15, SR_TID.X ;  /* 0x00000000000f7919 */ /* 0x000e220000002100 */
[----:B------:R-:W-:Y:S02]  /*49b0*/  ISETP.GE.AND P4, PT, R29, UR4, PT ;  /* 0x000000041d007c0c */ /* 0x000fe4000bf86270 */
[C---:B------:R-:W-:Y:S02]  /*49c0*/  LOP3.LUT R28, R14.reuse, 0x26, RZ, 0xfc, !PT ;  /* 0x000000260e1c7812 */ /* 0x040fe400078efcff */
[C---:B------:R-:W-:Y:S02]  /*49d0*/  LOP3.LUT R29, R14.reuse, 0x24, RZ, 0xfc, !PT ;  /* 0x000000240e1d7812 */ /* 0x040fe400078efcff */
[----:B------:R-:W-:-:S04]  /*49e0*/  LOP3.LUT R14, R14, 0x2c, RZ, 0xfc, !PT ;  /* 0x0000002c0e0e7812 */ /* 0x000fc800078efcff */
[----:B------:R-:W-:Y:S02]  /*49f0*/  ISETP.GE.AND P0, PT, R14, UR4, PT ;  /* 0x000000040e007c0c */ /* 0x000fe4000bf06270 */
[----:B------:R-:W1:Y:S01]  /*4a00*/  S2R R14, SR_TID.X ;  /* 0x00000000000e7919 */ /* 0x000e620000002100 */
[----:B------:R-:W-:Y:S01]  /*4a10*/  IMAD R29, R29, c[0x0][0x188], RZ ;  /* 0x000062001d1d7a24 */ /* 0x000fe200078e02ff */
[----:B0-----:R-:W-:-:S04]  /*4a20*/  SHF.R.U32.HI R15, RZ, 0x8, R15 ;  /* 0x00000008ff0f7819 */ /* 0x001fc8000001160f */
[----:B------:R-:W-:Y:S01]  /*4a30*/  SGXT.U32 R15, R15, 0x1 ;  /* 0x000000010f0f781a */ /* 0x000fe20000000000 */
[----:B------:R-:W-:-:S03]  /*4a40*/  IMAD.WIDE R10, R29, 0x2, R2 ;  /* 0x000000021d0a7825 */ /* 0x000fc600078e0202 */
[C---:B-1----:R-:W-:Y:S02]  /*4a50*/  LOP3.LUT R26, R15.reuse, 0x2a, RZ, 0xfc, !PT ;  /* 0x0000002a0f1a7812 */ /* 0x042fe400078efcff */
[----:B------:R-:W-:Y:S02]  /*4a60*/  LOP3.LUT R15, R15, 0x2c, RZ, 0xfc, !PT ;  /* 0x0000002c0f0f7812 */ /* 0x000fe400078efcff */
[----:B------:R-:W-:Y:S02]  /*4a70*/  PRMT R22, RZ, 0x7610, R22 ;  /* 0x00007610ff167816 */ /* 0x000fe40000000016 */
[----:B------:R-:W-:Y:S01]  /*4a80*/  SHF.R.U32.HI R29, RZ, 0x8, R14 ;  /* 0x00000008ff1d7819 */ /* 0x000fe2000001160e */
[----:B------:R-:W-:Y:S01]  /*4a90*/  IMAD R15, R15, c[0x0][0x188], RZ ;  /* 0x000062000f0f7a24 */ /* 0x000fe200078e02ff */
[----:B------:R-:W-:Y:S02]  /*4aa0*/  PRMT R67, RZ, 0x7610, R67 ;  /* 0x00007610ff437816 */ /* 0x000fe40000000043 */
[----:B------:R-:W-:Y:S01]  /*4ab0*/  SGXT.U32 R29, R29, 0x1 ;  /* 0x000000011d1d781a */ /* 0x000fe20000000000 */
[----:B------:R0:W3:Y:S04]  /*4ac0*/  @!P3 LDG.E.U16 R22, [R10.64] ;  /* 0x000000060a16b981 */ /* 0x0000e8000c1e1500 */
[----:B------:R1:W3:Y:S01]  /*4ad0*/  @!P2 LDG.E.U16 R67, [R8.64] ;  /* 0x000000060843a981 */ /* 0x0002e2000c1e1500 */
[----:B0-----:R-:W-:Y:S01]  /*4ae0*/  IMAD.WIDE R10, R15, 0x2, R2 ;  /* 0x000000020f0a7825 */ /* 0x001fe200078e0202 */
[----:B------:R-:W-:-:S04]  /*4af0*/  LOP3.LUT R15, R29, 0x2e, RZ, 0xfc, !PT ;  /* 0x0000002e1d0f7812 */ /* 0x000fc800078efcff */
[----:B------:R-:W-:Y:S02]  /*4b00*/  ISETP.GE.AND P2, PT, R15, UR4, PT ;  /* 0x000000040f007c0c */ /* 0x000fe4000bf46270 */
[----:B------:R-:W0:Y:S01]  /*4b10*/  S2R R15, SR_TID.X ;  /* 0x00000000000f7919 */ /* 0x000e220000002100 */
[----:B------:R-:W-:Y:S01]  /*4b20*/  SHF.R.U32.HI R14, RZ, 0x8, R14 ;  /* 0x00000008ff0e7819 */ /* 0x000fe2000001160e */
[----:B------:R-:W-:Y:S01]  /*4b30*/  IMAD R26, R26, c[0x0][0x188], RZ ;  /* 0x000062001a1a7a24 */ /* 0x000fe200078e02ff */
[----:B------:R-:W-:Y:S02]  /*4b40*/  PRMT R66, RZ, 0x7610, R66 ;  /* 0x00007610ff427816 */ /* 0x000fe40000000042 */
[----:B------:R-:W-:Y:S01]  /*4b50*/  SGXT.U32 R14, R14, 0x1 ;  /* 0x000000010e0e781a */ /* 0x000fe20000000000 */
[----:B-1----:R-:W-:-:S03]  /*4b60*/  IMAD.WIDE R8, R26, 0x2, R2 ;  /* 0x000000021a087825 */ /* 0x002fc600078e0202 */
[----:B------:R-:W-:Y:S02]  /*4b70*/  LOP3.LUT R14, R14, 0x32, RZ, 0xfc, !PT ;  /* 0x000000320e0e7812 */ /* 0x000fe400078efcff */
[----:B------:R1:W3:Y:S02]  /*4b80*/  @!P1 LDG.E.U16 R66, [R8.64] ;  /* 0x0000000608429981 */ /* 0x0002e4000c1e1500 */
[----:B------:R-:W-:Y:S02]  /*4b90*/  ISETP.GE.AND P1, PT, R14, UR4, PT ;  /* 0x000000040e007c0c */ /* 0x000fe4000bf26270 */
[----:B------:R-:W1:Y:S01]  /*4ba0*/  S2R R14, SR_TID.X ;  /* 0x00000000000e7919 */ /* 0x000e620000002100 */
[----:B------:R-:W-:Y:S02]  /*4bb0*/  LOP3.LUT R26, R29, 0x30, RZ, 0xfc, !PT ;  /* 0x000000301d1a7812 */ /* 0x000fe400078efcff */
[----:B0-----:R-:W-:-:S04]  /*4bc0*/  SHF.R.U32.HI R15, RZ, 0x8, R15 ;  /* 0x00000008ff0f7819 */ /* 0x001fc8000001160f */
[----:B------:R-:W-:Y:S02]  /*4bd0*/  SGXT.U32 R15, R15, 0x1 ;  /* 0x000000010f0f781a */ /* 0x000fe40000000000 */
[----:B------:R-:W-:Y:S02]  /*4be0*/  ISETP.GE.AND P3, PT, R26, UR4, PT ;  /* 0x000000041a007c0c */ /* 0x000fe4000bf66270 */
[----:B------:R-:W-:Y:S02]  /*4bf0*/  LOP3.LUT R26, R15, 0x34, RZ, 0xfc, !PT ;  /* 0x000000340f1a7812 */ /* 0x000fe400078efcff */
[----:B------:R-:W0:Y:S01]  /*4c00*/  S2R R15, SR_TID.X ;  /* 0x00000000000f7919 */ /* 0x000e220000002100 */
[----:B------:R-:W-:Y:S02]  /*4c10*/  PRMT R23, RZ, 0x7610, R23 ;  /* 0x00007610ff177816 */ /* 0x000fe40000000017 */
[----:B-1----:R-:W-:Y:S01]  /*4c20*/  SHF.R.U32.HI R14, RZ, 0x8, R14 ;  /* 0x00000008ff0e7819 */ /* 0x002fe2000001160e */
[----:B------:R-:W-:-:S03]  /*4c30*/  IMAD R28, R28, c[0x0][0x188], RZ ;  /* 0x000062001c1c7a24 */ /* 0x000fc600078e02ff */
[----:B------:R1:W3:Y:S01]  /*4c40*/  @!P0 LDG.E.U16 R23, [R10.64] ;  /* 0x000000060a178981 */ /* 0x0002e2000c1e1500 */
[----:B------:R-:W-:Y:S02]  /*4c50*/  SGXT.U32 R14, R14, 0x1 ;  /* 0x000000010e0e781a */ /* 0x000fe40000000000 */
[----:B------:R-:W-:Y:S02]  /*4c60*/  ISETP.GE.AND P0, PT, R26, UR4, PT ;  /* 0x000000041a007c0c */ /* 0x000fe4000bf06270 */
[C---:B------:R-:W-:Y:S02]  /*4c70*/  LOP3.LUT R26, R14.reuse, 0x30, RZ, 0xfc, !PT ;  /* 0x000000300e1a7812 */ /* 0x040fe400078efcff */
[----:B------:R-:W-:Y:S01]  /*4c80*/  LOP3.LUT R27, R14, 0x2e, RZ, 0xfc, !PT ;  /* 0x0000002e0e1b7812 */ /* 0x000fe200078efcff */
[----:B------:R-:W-:Y:S01]  /*4c90*/  IMAD.WIDE R16, R28, 0x2, R2 ;  /* 0x000000021c107825 */ /* 0x000fe200078e0202 */
[----:B--2---:R-:W-:-:S06]  /*4ca0*/  PRMT R51, RZ, 0x7610, R51 ;  /* 0x00007610ff337816 */ /* 0x004fcc0000000033 */
[----:B------:R2:W3:Y:S01]  /*4cb0*/  @!P4 LDG.E.U16 R51, [R16.64] ;  /* 0x000000061033c981 */ /* 0x0004e2000c1e1500 */
[--C-:B0-----:R-:W-:Y:S02]  /*4cc0*/  SHF.R.U32.HI R14, RZ, 0x8, R15.reuse ;  /* 0x00000008ff0e7819 */ /* 0x101fe4000001160f */
[----:B------:R-:W-:Y:S02]  /*4cd0*/  SHF.R.U32.HI R15, RZ, 0x8, R15 ;  /* 0x00000008ff0f7819 */ /* 0x000fe4000001160f */
[----:B------:R-:W-:Y:S02]  /*4ce0*/  SGXT.U32 R14, R14, 0x1 ;  /* 0x000000010e0e781a */ /* 0x000fe40000000000 */
[----:B------:R-:W-:Y:S02]  /*4cf0*/  SGXT.U32 R15, R15, 0x1 ;  /* 0x000000010f0f781a */ /* 0x000fe40000000000 */
[C---:B--2---:R-:W-:Y:S02]  /*4d00*/  LOP3.LUT R16, R14.reuse, 0x32, RZ, 0xfc, !PT ;  /* 0x000000320e107812 */ /* 0x044fe400078efcff */
[----:B------:R-:W-:-:S04]  /*4d10*/  LOP3.LUT R14, R14, 0x36, RZ, 0xfc, !PT ;  /* 0x000000360e0e7812 */ /* 0x000fc800078efcff */
[----:B------:R-:W-:Y:S02]  /*4d20*/  ISETP.GE.AND P4, PT, R14, UR4, PT ;  /* 0x000000040e007c0c */ /* 0x000fe4000bf86270 */
[----:B------:R-:W-:Y:S02]  /*4d30*/  LOP3.LUT R14, R15, 0x38, RZ, 0xfc, !PT ;  /* 0x000000380f0e7812 */ /* 0x000fe400078efcff */
[----:B------:R-:W0:Y:S01]  /*4d40*/  S2R R15, SR_TID.X ;  /* 0x00000000000f7919 */ /* 0x000e220000002100 */
[----:B------:R-:W-:Y:S01]  /*4d50*/  IMAD R27, R27, c[0x0][0x188], RZ ;  /* 0x000062001b1b7a24 */ /* 0x000fe200078e02ff */
[----:B------:R-:W-:-:S03]  /*4d60*/  PRMT R4, RZ, 0x7610, R4 ;  /* 0x00007610ff047816 */ /* 0x000fc60000000004 */
[----:B------:R-:W-:-:S05]  /*4d70*/  IMAD.WIDE R8, R27, 0x2, R2 ;  /* 0x000000021b087825 */ /* 0x000fca00078e0202 */
[----:B------:R2:W3:Y:S01]  /*4d80*/  @!P2 LDG.E.U16 R4, [R8.64] ;  /* 0x000000060804a981 */ /* 0x0004e2000c1e1500 */
[----:B------:R-:W-:Y:S02]  /*4d90*/  ISETP.GE.AND P2, PT, R14, UR4, PT ;  /* 0x000000040e007c0c */ /* 0x000fe4000bf46270 */
[----:B------:R-:W-:-:S06]  /*4da0*/  PRMT R54, RZ, 0x7610, R54 ;  /* 0x00007610ff367816 */ /* 0x000fcc0000000036 */
[----:B------:R1:W3:Y:S01]  /*4db0*/  @!P5 LDG.E.U16 R54, [R18.64] ;  /* 0x000000061236d981 */ /* 0x0002e2000c1e1500 */
[--C-:B0-----:R-:W-:Y:S02]  /*4dc0*/  SHF.R.U32.HI R14, RZ, 0x8, R15.reuse ;  /* 0x00000008ff0e7819 */ /* 0x101fe4000001160f */
[----:B------:R-:W-:-:S04]  /*4dd0*/  SHF.R.U32.HI R15, RZ, 0x8, R15 ;  /* 0x00000008ff0f7819 */ /* 0x000fc8000001160f */
[----:B------:R-:W-:-:S04]  /*4de0*/  SGXT.U32 R15, R15, 0x1 ;  /* 0x000000010f0f781a */ /* 0x000fc80000000000 */
[----:B-1----:R-:W-:Y:S02]  /*4df0*/  LOP3.LUT R19, R15, 0x34, RZ, 0xfc, !PT ;  /* 0x000000340f137812 */ /* 0x002fe400078efcff */
[----:B------:R-:W0:Y:S01]  /*4e00*/  S2R R15, SR_TID.X ;  /* 0x00000000000f7919 */ /* 0x000e220000002100 */
[----:B------:R-:W-:Y:S01]  /*4e10*/  IMAD R16, R16, c[0x0][0x188], RZ ;  /* 0x0000620010107a24 */ /* 0x000fe200078e02ff */
[----:B------:R-:W-:Y:S02]  /*4e20*/  SGXT.U32 R14, R14, 0x1 ;  /* 0x000000010e0e781a */ /* 0x000fe40000000000 */
[----:B------:R-:W-:Y:S01]  /*4e30*/  PRMT R65, RZ, 0x7610, R65 ;  /* 0x00007610ff417816 */ /* 0x000fe20000000041 */
[----:B------:R-:W-:Y:S01]  /*4e40*/  IMAD.WIDE R16, R16, 0x2, R2 ;  /* 0x0000000210107825 */ /* 0x000fe200078e0202 */
[C---:B------:R-:W-:Y:S02]  /*4e50*/  LOP3.LUT R18, R14.reuse, 0x36, RZ, 0xfc, !PT ;  /* 0x000000360e127812 */ /* 0x040fe400078efcff */
[----:B------:R-:W-:Y:S01]  /*4e60*/  LOP3.LUT R14, R14, 0x3a, RZ, 0xfc, !PT ;  /* 0x0000003a0e0e7812 */ /* 0x000fe200078efcff */
[----:B------:R-:W-:Y:S01]  /*4e70*/  IMAD R26, R26, c[0x0][0x188], RZ ;  /* 0x000062001a1a7a24 */ /* 0x000fe200078e02ff */
[----:B------:R1:W3:Y:S01]  /*4e80*/  @!P1 LDG.E.U16 R65, [R16.64] ;  /* 0x0000000610419981 */ /* 0x0002e2000c1e1500 */
[----:B------:R-:W-:-:S02]  /*4e90*/  PRMT R57, RZ, 0x7610, R57 ;  /* 0x00007610ff397816 */ /* 0x000fc40000000039 */
[----:B------:R-:W-:Y:S01]  /*4ea0*/  ISETP.GE.AND P1, PT, R14, UR4, PT ;  /* 0x000000040e007c0c */ /* 0x000fe2000bf26270 */
[----:B------:R-:W-:Y:S01]  /*4eb0*/  IMAD.WIDE R10, R26, 0x2, R2 ;  /* 0x000000021a0a7825 */ /* 0x000fe200078e0202 */
[----:B------:R-:W1:Y:S03]  /*4ec0*/  S2R R14, SR_TID.X ;  /* 0x00000000000e7919 */ /* 0x000e660000002100 */
[----:B------:R-:W-:Y:S01]  /*4ed0*/  IMAD R18, R18, c[0x0][0x188], RZ ;  /* 0x0000620012127a24 */ /* 0x000fe200078e02ff */
[----:B------:R2:W3:Y:S01]  /*4ee0*/  @!P3 LDG.E.U16 R57, [R10.64] ;  /* 0x000000060a39b981 */ /* 0x0004e2000c1e1500 */
[----:B0-----:R-:W-:-:S04]  /*4ef0*/  SHF.R.U32.HI R15, RZ, 0x8, R15 ;  /* 0x00000008ff0f7819 */ /* 0x001fc8000001160f */
[----:B------:R-:W-:Y:S01]  /*4f00*/  SGXT.U32 R15, R15, 0x1 ;  /* 0x000000010f0f781a */ /* 0x000fe20000000000 */
[----:B--2---:R-:W-:-:S03]  /*4f10*/  IMAD.WIDE R10, R18, 0x2, R2 ;  /* 0x00000002120a7825 */ /* 0x004fc600078e0202 */
[----:B------:R-:W-:Y:S02]  /*4f20*/  LOP3.LUT R18, R15, 0x38, RZ, 0xfc, !PT ;  /* 0x000000380f127812 */ /* 0x000fe400078efcff */
[----:B------:R-:W0:Y:S01]  /*4f30*/  S2R R15, SR_TID.X ;  /* 0x00000000000f7919 */ /* 0x000e220000002100 */
[----:B------:R-:W-:Y:S01]  /*4f40*/  IMAD R19, R19, c[0x0][0x188], RZ ;  /* 0x0000620013137a24 */ /* 0x000fe200078e02ff */
[----:B-1----:R-:W-:Y:S01]  /*4f50*/  SHF.R.U32.HI R14, RZ, 0x8, R14 ;  /* 0x00000008ff0e7819 */ /* 0x002fe2000001160e */
[----:B------:R-:W-:-:S03]  /*4f60*/  IMAD R18, R18, c[0x0][0x188], RZ ;  /* 0x0000620012127a24 */ /* 0x000fc600078e02ff */
[----:B------:R-:W-:Y:S01]  /*4f70*/  SGXT.U32 R14, R14, 0x1 ;  /* 0x000000010e0e781a */ /* 0x000fe20000000000 */
[----:B------:R-:W-:-:S03]  /*4f80*/  IMAD.WIDE R8, R19, 0x2, R2 ;  /* 0x0000000213087825 */ /* 0x000fc600078e0202 */
[----:B------:R-:W-:Y:S01]  /*4f90*/  LOP3.LUT R19, R14, 0x3c, RZ, 0xfc, !PT ;  /* 0x0000003c0e137812 */ /* 0x000fe200078efcff */
[----:B------:R-:W-:Y:S01]  /*4fa0*/  IMAD.WIDE R16, R18, 0x2, R2 ;  /* 0x0000000212107825 */ /* 0x000fe200078e0202 */
[----:B------:R-:W-:Y:S02]  /*4fb0*/  LOP3.LUT R18, R14, 0x3e, RZ, 0xfc, !PT ;  /* 0x0000003e0e127812 */ /* 0x000fe400078efcff */
[----:B0-----:R-:W-:-:S04]  /*4fc0*/  SHF.R.U32.HI R14, RZ, 0x8, R15 ;  /* 0x00000008ff0e7819 */ /* 0x001fc8000001160f */
[----:B------:R-:W-:Y:S02]  /*4fd0*/  SGXT.U32 R14, R14, 0x1 ;  /* 0x000000010e0e781a */ /* 0x000fe40000000000 */
[----:B------:R-:W-:Y:S02]  /*4fe0*/  ISETP.GE.AND P3, PT, R18, UR4, PT ;  /* 0x0000000412007c0c */ /* 0x000fe4000bf66270 */
[----:B------:R-:W-:Y:S02]  /*4ff0*/  LOP3.LUT R18, R14, 0x40, RZ, 0xfc, !PT ;  /* 0x000000400e127812 */ /* 0x000fe400078efcff */
[----:B------:R-:W0:Y:S01]  /*5000*/  S2R R14, SR_TID.X ;  /* 0x00000000000e7919 */ /* 0x000e220000002100 */
[----:B------:R-:W-:Y:S02]  /*5010*/  PRMT R56, RZ, 0x7610, R56 ;  /* 0x00007610ff387816 */ /* 0x000fe40000000038 */
[----:B------:R-:W-:-:S04]  /*5020*/  SHF.R.U32.HI R15, RZ, 0x8, R15 ;  /* 0x00000008ff0f7819 */ /* 0x000fc8000001160f */
[----:B------:R-:W-:Y:S01]  /*5030*/  SGXT.U32 R15, R15, 0x1 ;  /* 0x000000010f0f781a */ /* 0x000fe20000000000 */
[----:B------:R1:W2:Y:S01]  /*5040*/  @!P2 LDG.E.U16 R56, [R16.64] ;  /* 0x000000061038a981 */ /* 0x0002a2000c1e1500 */
[----:B------:R-:W-:Y:S02]  /*5050*/  ISETP.GE.AND P2, PT, R18, UR4, PT ;  /* 0x0000000412007c0c */ /* 0x000fe4000bf46270 */
[----:B------:R-:W-:-:S05]  /*5060*/  LOP3.LUT R18, R15, 0x3a, RZ, 0xfc, !PT ;  /* 0x0000003a0f127812 */ /* 0x000fca00078efcff */
[----:B------:R-:W-:Y:S01]  /*5070*/  IMAD R18, R18, c[0x0][0x188], RZ ;  /* 0x0000620012127a24 */ /* 0x000fe200078e02ff */
[----:B0-----:R-:W-:-:S04]  /*5080*/  SHF.R.U32.HI R15, RZ, 0x8, R14 ;  /* 0x00000008ff0f7819 */ /* 0x001fc8000001160e */
[----:B------:R-:W-:Y:S01]  /*5090*/  SGXT.U32 R15, R15, 0x1 ;  /* 0x000000010f0f781a */ /* 0x000fe20000000000 */
[----:B-1----:R-:W-:-:S03]  /*50a0*/  IMAD.WIDE R16, R18, 0x2, R2 ;  /* 0x0000000212107825 */ /* 0x002fc600078e0202 */
[----:B------:R-:W-:Y:S02]  /*50b0*/  LOP3.LUT R18, R15, 0x3c, RZ, 0xfc, !PT ;  /* 0x0000003c0f127812 */ /* 0x000fe400078efcff */
[----:B------:R-:W0:Y:S01]  /*50c0*/  S2R R15, SR_TID.X ;  /* 0x00000000000f7919 */ /* 0x000e220000002100 */
[----:B------:R-:W-:Y:S02]  /*50d0*/  PRMT R32, RZ, 0x7610, R32 ;  /* 0x00007610ff207816 */ /* 0x000fe40000000020 */
[----:B------:R-:W-:Y:S01]  /*50e0*/  SHF.R.U32.HI R14, RZ, 0x8, R14 ;  /* 0x00000008ff0e7819 */ /* 0x000fe2000001160e */
[----:B------:R-:W-:-:S03]  /*50f0*/  IMAD R18, R18, c[0x0][0x188], RZ ;  /* 0x0000620012127a24 */ /* 0x000fc600078e02ff */
[----:B------:R-:W-:Y:S01]  /*5100*/  SGXT.U32 R14, R14, 0x1 ;  /* 0x000000010e0e781a */ /* 0x000fe20000000000 */
[----:B------:R1:W2:Y:S01]  /*5110*/  @!P0 LDG.E.U16 R32, [R8.64] ;  /* 0x0000000608208981 */ /* 0x0002a2000c1e1500 */
[----:B------:R-:W-:Y:S01]  /*5120*/  PRMT R5, RZ, 0x7610, R5 ;  /* 0x00007610ff057816 */ /* 0x000fe20000000005 */
[----:B-1----:R-:W-:Y:S01]  /*5130*/  IMAD.WIDE R8, R18, 0x2, R2 ;  /* 0x0000000212087825 */ /* 0x002fe200078e0202 */
[----:B------:R-:W-:-:S04]  /*5140*/  LOP3.LUT R18, R14, 0x3e, RZ, 0xfc, !PT ;  /* 0x0000003e0e127812 */ /* 0x000fc800078efcff */
[----:B------:R1:W2:Y:S01]  /*5150*/  @!P4 LDG.E.U16 R5, [R10.64] ;  /* 0x000000060a05c981 */ /* 0x0002a2000c1e1500 */
[----:B0-----:R-:W-:Y:S01]  /*5160*/  SHF.R.U32.HI R14, RZ, 0x8, R15 ;  /* 0x00000008ff0e7819 */ /* 0x001fe2000001160f */
[----:B------:R-:W-:-:S03]  /*5170*/  IMAD R18, R18, c[0x0][0x188], RZ ;  /* 0x0000620012127a24 */ /* 0x000fc600078e02ff */
[----:B------:R-:W-:Y:S01]  /*5180*/  SGXT.U32 R14, R14, 0x1 ;  /* 0x000000010e0e781a */ /* 0x000fe20000000000 */
[----:B-1----:R-:W-:Y:S01]  /*5190*/  IMAD.WIDE R10, R18, 0x2, R2 ;  /* 0x00000002120a7825 */ /* 0x002fe200078e0202 */
[----:B------:R-:W-:Y:S02]  /*51a0*/  ISETP.GE.AND P0, PT, R19, UR4, PT ;  /* 0x0000000413007c0c */ /* 0x000fe4000bf06270 */
[----:B------:R-:W-:Y:S02]  /*51b0*/  LOP3.LUT R18, R14, 0x40, RZ, 0xfc, !PT ;  /* 0x000000400e127812 */ /* 0x000fe400078efcff */
[----:B------:R-:W-:Y:S02]  /*51c0*/  PRMT R64, RZ, 0x7610, R64 ;  /* 0x00007610ff407816 */ /* 0x000fe40000000040 */
[--C-:B------:R-:W-:Y:S01]  /*51d0*/  SHF.R.U32.HI R14, RZ, 0x8, R15.reuse ;  /* 0x00000008ff0e7819 */ /* 0x100fe2000001160f */
[----:B------:R-:W-:Y:S01]  /*51e0*/  IMAD R18, R18, c[0x0][0x188], RZ ;  /* 0x0000620012127a24 */ /* 0x000fe200078e02ff */
[----:B------:R-:W-:-:S02]  /*51f0*/  SHF.R.U32.HI R15, RZ, 0x8, R15 ;  /* 0x00000008ff0f7819 */ /* 0x000fc4000001160f */
[----:B------:R-:W-:Y:S01]  /*5200*/  SGXT.U32 R14, R14, 0x1 ;  /* 0x000000010e0e781a */ /* 0x000fe20000000000 */
[----:B------:R0:W2:Y:S01]  /*5210*/  @!P1 LDG.E.U16 R64, [R16.64] ;  /* 0x0000000610409981 */ /* 0x0000a2000c1e1500 */
[----:B------:R-:W-:Y:S02]  /*5220*/  PRMT R33, RZ, 0x7610, R33 ;  /* 0x00007610ff217816 */ /* 0x000fe40000000021 */
[----:B------:R-:W-:-:S04]  /*5230*/  SGXT.U32 R15, R15, 0x1 ;  /* 0x000000010f0f781a */ /* 0x000fc80000000000 */
[----:B------:R1:W2:Y:S01]  /*5240*/  @!P0 LDG.E.U16 R33, [R8.64] ;  /* 0x0000000608218981 */ /* 0x0002a2000c1e1500 */
[----:B0-----:R-:W-:Y:S01]  /*5250*/  IMAD.WIDE R16, R18, 0x2, R2 ;  /* 0x0000000212107825 */ /* 0x001fe200078e0202 */
[C---:B------:R-:W-:Y:S02]  /*5260*/  LOP3.LUT R18, R14.reuse, 0x42, RZ, 0xfc, !PT ;  /* 0x000000420e127812 */ /* 0x040fe400078efcff */
[----:B------:R-:W-:Y:S02]  /*5270*/  LOP3.LUT R14, R14, 0x44, RZ, 0xfc, !PT ;  /* 0x000000440e0e7812 */ /* 0x000fe400078efcff */
[----:B------:R-:W-:Y:S02]  /*5280*/  ISETP.GE.AND P0, PT, R18, UR4, PT ;  /* 0x0000000412007c0c */ /* 0x000fe4000bf06270 */
[----:B------:R-:W-:Y:S02]  /*5290*/  ISETP.GE.AND P1, PT, R14, UR4, PT ;  /* 0x000000040e007c0c */ /* 0x000fe4000bf26270 */
[----:B------:R-:W-:-:S02]  /*52a0*/  LOP3.LUT R18, R15, 0x46, RZ, 0xfc, !PT ;  /* 0x000000460f127812 */ /* 0x000fc400078efcff */
[----:B------:R-:W-:Y:S02]  /*52b0*/  LOP3.LUT R14, R15, 0x48, RZ, 0xfc, !PT ;  /* 0x000000480f0e7812 */ /* 0x000fe400078efcff */
[----:B------:R-:W0:Y:S01]  /*52c0*/  S2R R15, SR_TID.X ;  /* 0x00000000000f7919 */ /* 0x000e220000002100 */
[----:B------:R-:W-:-:S06]  /*52d0*/  PRMT R6, RZ, 0x7610, R6 ;  /* 0x00007610ff067816 */ /* 0x000fcc0000000006 */
[----:B------:R0:W2:Y:S01]  /*52e0*/  @!P3 LDG.E.U16 R6, [R10.64] ;  /* 0x000000060a06b981 */ /* 0x0000a2000c1e1500 */
[----:B------:R-:W-:-:S03]  /*52f0*/  ISETP.GE.AND P3, PT, R14, UR4, PT ;  /* 0x000000040e007c0c */ /* 0x000fc6000bf66270 */
[----:B------:R-:W1:Y:S01]  /*5300*/  S2R R14, SR_TID.X ;  /* 0x00000000000e7919 */ /* 0x000e620000002100 */
[----:B------:R-:W-:-:S06]  /*5310*/  PRMT R59, RZ, 0x7610, R59 ;  /* 0x00007610ff3b7816 */ /* 0x000fcc000000003b */
[----:B------:R1:W2:Y:S01]  /*5320*/  @!P2 LDG.E.U16 R59, [R16.64] ;  /* 0x00000006103ba981 */ /* 0x0002a2000c1e1500 */
[----:B0-----:R-:W-:-:S04]  /*5330*/  SHF.R.U32.HI R15, RZ, 0x8, R15 ;  /* 0x00000008ff0f7819 */ /* 0x001fc8000001160f */
[----:B------:R-:W-:Y:S02]  /*5340*/  SGXT.U32 R15, R15, 0x1 ;  /* 0x000000010f0f781a */ /* 0x000fe40000000000 */
[----:B------:R-:W-:Y:S02]  /*5350*/  ISETP.GE.AND P2, PT, R18, UR4, PT ;  /* 0x0000000412007c0c */ /* 0x000fe4000bf46270 */
[C---:B------:R-:W-:Y:S02]  /*5360*/  LOP3.LUT R18, R15.reuse, 0x44, RZ, 0xfc, !PT ;  /* 0x000000440f127812 */ /* 0x040fe400078efcff */
[----:B------:R-:W-:Y:S02]  /*5370*/  LOP3.LUT R19, R15, 0x42, RZ, 0xfc, !PT ;  /* 0x000000420f137812 */ /* 0x000fe400078efcff */
[----:B-1----:R-:W-:Y:S01]  /*5380*/  SHF.R.U32.HI R15, RZ, 0x8, R14 ;  /* 0x00000008ff0f7819 */ /* 0x002fe2000001160e */
[----:B------:R-:W-:-:S03]  /*5390*/  IMAD R18, R18, c[0x0][0x188], RZ ;  /* 0x0000620012127a24 */ /* 0x000fc600078e02ff */
[----:B------:R-:W-:Y:S01]  /*53a0*/  SGXT.U32 R15, R15, 0x1 ;  /* 0x000000010f0f781a */ /* 0x000fe20000000000 */
[----:B------:R-:W-:-:S03]  /*53b0*/  IMAD.WIDE R10, R18, 0x2, R2 ;  /* 0x00000002120a7825 */ /* 0x000fc600078e0202 */
[----:B------:R-:W-:Y:S02]  /*53c0*/  LOP3.LUT R18, R15, 0x46, RZ, 0xfc, !PT ;  /* 0x000000460f127812 */ /* 0x000fe400078efcff */
[----:B------:R-:W0:Y:S01]  /*53d0*/  S2R R15, SR_TID.X ;  /* 0x00000000000f7919 */ /* 0x000e220000002100 */
[----:B------:R-:W-:Y:S02]  /*53e0*/  SHF.R.U32.HI R14, RZ, 0x8, R14 ;  /* 0x00000008ff0e7819 */ /* 0x000fe4000001160e */
[----:B------:R-:W-:Y:S02]  /*53f0*/  IMAD R18, R18, c[0x0][0x188], RZ ;  /* 0x0000620012127a24 */ /* 0x000fe400078e02ff */
[----:B------:R-:W-:Y:S02]  /*5400*/  SGXT.U32 R14, R14, 0x1 ;  /* 0x000000010e0e781a */ /* 0x000fe40000000000 */
[----:B------:R-:W-:Y:S02]  /*5410*/  IMAD.WIDE R16, R18, 0x2, R2 ;  /* 0x0000000212107825 */ /* 0x000fe400078e0202 */
[----:B------:R-:W-:-:S02]  /*5420*/  LOP3.LUT R18, R14, 0x48, RZ, 0xfc, !PT ;  /* 0x000000480e127812 */ /* 0x000fc400078efcff */
[----:B------:R-:W-:Y:S01]  /*5430*/  PRMT R34, RZ, 0x7610, R34 ;  /* 0x00007610ff227816 */ /* 0x000fe20000000022 */
[----:B------:R-:W-:Y:S01]  /*5440*/  IMAD R19, R19, c[0x0][0x188], RZ ;  /* 0x0000620013137a24 */ /* 0x000fe200078e02ff */
[----:B------:R-:W-:Y:S02]  /*5450*/  PRMT R7, RZ, 0x7610, R7 ;  /* 0x00007610ff077816 */ /* 0x000fe40000000007 */
[--C-:B0-----:R-:W-:Y:S02]  /*5460*/  SHF.R.U32.HI R14, RZ, 0x8, R15.reuse ;  /* 0x00000008ff0e7819 */ /* 0x101fe4000001160f */
[----:B------:R-:W-:Y:S01]  /*5470*/  SHF.R.U32.HI R29, RZ, 0x8, R15 ;  /* 0x00000008ff1d7819 */ /* 0x000fe2000001160f */
[----:B------:R-:W-:Y:S01]  /*5480*/  IMAD R18, R18, c[0x0][0x188], RZ ;  /* 0x0000620012127a24 */ /* 0x000fe200078e02ff */
[----:B------:R-:W-:Y:S01]  /*5490*/  SGXT.U32 R14, R14, 0x1 ;  /* 0x000000010e0e781a */ /* 0x000fe20000000000 */
[----:B------:R0:W2:Y:S01]  /*54a0*/  @!P1 LDG.E.U16 R34, [R10.64] ;  /* 0x000000060a229981 */ /* 0x0000a2000c1e1500 */
[----:B------:R-:W-:-:S02]  /*54b0*/  SGXT.U32 R29, R29, 0x1 ;  /* 0x000000011d1d781a */ /* 0x000fc40000000000 */
[----:B------:R-:W-:Y:S01]  /*54c0*/  LOP3.LUT R14, R14, 0x4a, RZ, 0xfc, !PT ;  /* 0x0000004a0e0e7812 */ /* 0x000fe200078efcff */
[----:B------:R-:W-:Y:S01]  /*54d0*/  IMAD.WIDE R8, R19, 0x2, R2 ;  /* 0x0000000213087825 */ /* 0x000fe200078e0202 */
[----:B------:R-:W-:Y:S01]  /*54e0*/  PRMT R58, RZ, 0x7610, R58 ;  /* 0x00007610ff3a7816 */ /* 0x000fe2000000003a */
[----:B------:R1:W2:Y:S01]  /*54f0*/  @!P2 LDG.E.U16 R7, [R16.64] ;  /* 0x000000061007a981 */ /* 0x0002a2000c1e1500 */
[----:B------:R-:W-:Y:S02]  /*5500*/  ISETP.GE.AND P1, PT, R14, UR4, PT ;  /* 0x000000040e007c0c */ /* 0x000fe4000bf26270 */
[C---:B------:R-:W-:Y:S01]  /*5510*/  LOP3.LUT R14, R29.reuse, 0x4c, RZ, 0xfc, !PT ;  /* 0x0000004c1d0e7812 */ /* 0x040fe200078efcff */
[----:B------:R-:W-:Y:S01]  /*5520*/  IMAD.WIDE R18, R18, 0x2, R2 ;  /* 0x0000000212127825 */ /* 0x000fe200078e0202 */
[----:B------:R-:W-:Y:S02]  /*5530*/  SHF.R.U32.HI R15, RZ, 0x8, R15 ;  /* 0x00000008ff0f7819 */ /* 0x000fe4000001160f */
[----:B------:R-:W-:-:S02]  /*5540*/  LOP3.LUT R26, R29, 0x4e, RZ, 0xfc, !PT ;  /* 0x0000004e1d1a7812 */ /* 0x000fc400078efcff */
[----:B------:R-:W-:Y:S01]  /*5550*/  SGXT.U32 R15, R15, 0x1 ;  /* 0x000000010f0f781a */ /* 0x000fe20000000000 */
[----:B------:R0:W2:Y:S01]  /*5560*/  @!P3 LDG.E.U16 R58, [R18.64] ;  /* 0x00000006123ab981 */ /* 0x0000a2000c1e1500 */
[----:B------:R-:W-:-:S03]  /*5570*/  ISETP.GE.AND P2, PT, R14, UR4, PT ;  /* 0x000000040e007c0c */ /* 0x000fc6000bf46270 */
[----:B------:R-:W0:Y:S01]  /*5580*/  S2R R14, SR_TID.X ;  /* 0x00000000000e7919 */ /* 0x000e220000002100 */
[----:B------:R-:W-:Y:S02]  /*5590*/  PRMT R116, RZ, 0x7610, R116 ;  /* 0x00007610ff747816 */ /* 0x000fe40000000074 */
[----:B------:R-:W-:Y:S02]  /*55a0*/  ISETP.GE.AND P3, PT, R26, UR4, PT ;  /* 0x000000041a007c0c */ /* 0x000fe4000bf66270 */
[C---:B------:R-:W-:Y:S02]  /*55b0*/  LOP3.LUT R26, R15.reuse, 0x50, RZ, 0xfc, !PT ;  /* 0x000000500f1a7812 */ /* 0x040fe400078efcff */
[----:B------:R-:W-:Y:S01]  /*55c0*/  LOP3.LUT R15, R15, 0x58, RZ, 0xfc, !PT ;  /* 0x000000580f0f7812 */ /* 0x000fe200078efcff */
[----:B------:R0:W2:Y:S03]  /*55d0*/  @!P0 LDG.E.U16 R116, [R8.64] ;  /* 0x0000000608748981 */ /* 0x0000a6000c1e1500 */
[----:B------:R-:W-:-:S02]  /*55e0*/  ISETP.GE.AND P0, PT, R15, UR4, PT ;  /* 0x000000040f007c0c */ /* 0x000fc4000bf06270 */
[----:B------:R-:W1:Y:S01]  /*55f0*/  S2R R15, SR_TID.X ;  /* 0x00000000000f7919 */ /* 0x000e620000002100 */
[----:B0-----:R-:W-:-:S04]  /*5600*/  SHF.R.U32.HI R14, RZ, 0x8, R14 ;  /* 0x00000008ff0e7819 */ /* 0x001fc8000001160e */
[----:B------:R-:W-:-:S04]  /*5610*/  SGXT.U32 R14, R14, 0x1 ;  /* 0x000000010e0e781a */ /* 0x000fc80000000000 */
[----:B------:R-:W-:Y:S02]  /*5620*/  LOP3.LUT R14, R14, 0x4a, RZ, 0xfc, !PT ;  /* 0x0000004a0e0e7812 */ /* 0x000fe400078efcff */
[----:B-1----:R-:W-:-:S03]  /*5630*/  SHF.R.U32.HI R29, RZ, 0x8, R15 ;  /* 0x00000008ff1d7819 */ /* 0x002fc6000001160f */
[----:B------:R-:W-:Y:S01]  /*5640*/  IMAD R14, R14, c[0x0][0x188], RZ ;  /* 0x000062000e0e7a24 */ /* 0x000fe200078e02ff */
[----:B------:R-:W-:-:S03]  /*5650*/  SGXT.U32 R29, R29, 0x1 ;  /* 0x000000011d1d781a */ /* 0x000fc60000000000 */
[----:B------:R-:W-:Y:S01]  /*5660*/  IMAD.WIDE R8, R14, 0x2, R2 ;  /* 0x000000020e087825 */ /* 0x000fe200078e0202 */
[----:B------:R-:W-:Y:S02]  /*5670*/  ISETP.GE.AND P4, PT, R26, UR4, PT ;  /* 0x000000041a007c0c */ /* 0x000fe4000bf86270 */
[C---:B------:R-:W-:Y:S02]  /*5680*/  LOP3.LUT R14, R29.reuse, 0x4e, RZ, 0xfc, !PT ;  /* 0x0000004e1d0e7812 */ /* 0x040fe400078efcff */
[----:B------:R-:W-:Y:S02]  /*5690*/  LOP3.LUT R26, R29, 0x4c, RZ, 0xfc, !PT ;  /* 0x0000004c1d1a7812 */ /* 0x000fe400078efcff */
[----:B------:R-:W-:Y:S01]  /*56a0*/  SHF.R.U32.HI R15, RZ, 0x8, R15 ;  /* 0x00000008ff0f7819 */ /* 0x000fe2000001160f */
[----:B------:R-:W-:Y:S02]  /*56b0*/  IMAD R14, R14, c[0x0][0x188], RZ ;  /* 0x000062000e0e7a24 */ /* 0x000fe400078e02ff */
[----:B------:R-:W-:Y:S01]  /*56c0*/  IMAD R26, R26, c[0x0][0x188], RZ ;  /* 0x000062001a1a7a24 */ /* 0x000fe200078e02ff */
[----:B------:R-:W-:Y:S01]  /*56d0*/  SGXT.U32 R15, R15, 0x1 ;  /* 0x000000010f0f781a */ /* 0x000fe20000000000 */
[----:B------:R-:W-:-:S02]  /*56e0*/  IMAD.WIDE R16, R14, 0x2, R2 ;  /* 0x000000020e107825 */ /* 0x000fc400078e0202 */
[----:B------:R-:W0:Y:S02]  /*56f0*/  S2R R14, SR_TID.X ;  /* 0x00000000000e7919 */ /* 0x000e240000002100 */
[----:B------:R-:W-:Y:S01]  /*5700*/  IMAD.WIDE R10, R26, 0x2, R2 ;  /* 0x000000021a0a7825 */ /* 0x000fe200078e0202 */
[----:B------:R-:W-:Y:S02]  /*5710*/  LOP3.LUT R26, R15, 0x50, RZ, 0xfc, !PT ;  /* 0x000000500f1a7812 */ /* 0x000fe400078efcff */
[----:B------:R-:W1:Y:S01]  /*5720*/  S2R R15, SR_TID.X ;  /* 0x00000000000f7919 */ /* 0x000e620000002100 */
[----:B------:R-:W-:Y:S02]  /*5730*/  PRMT R123, RZ, 0x7610, R123 ;  /* 0x00007610ff7b7816 */ /* 0x000fe4000000007b */
[----:B------:R-:W-:-:S04]  /*5740*/  PRMT R122, RZ, 0x7610, R122 ;  /* 0x00007610ff7a7816 */ /* 0x000fc8000000007a */
[----:B------:R0:W2:Y:S04]  /*5750*/  @!P1 LDG.E.U16 R123, [R8.64] ;  /* 0x00000006087b9981 */ /* 0x0000a8000c1e1500 */
[----:B------:R1:W2:Y:S01]  /*5760*/  @!P2 LDG.E.U16 R122, [R10.64] ;  /* 0x000000060a7aa981 */ /* 0x0002a2000c1e1500 */
[----:B0-----:R-:W-:Y:S02]  /*5770*/  SHF.R.U32.HI R29, RZ, 0x8, R14 ;  /* 0x00000008ff1d7819 */ /* 0x001fe4000001160e */
[--C-:B-1----:R-:W-:Y:S02]  /*5780*/  SHF.R.U32.HI R14, RZ, 0x8, R15.reuse ;  /* 0x00000008ff0e7819 */ /* 0x102fe4000001160f */
[----:B------:R-:W-:Y:S02]  /*5790*/  SHF.R.U32.HI R15, RZ, 0x8, R15 ;  /* 0x00000008ff0f7819 */ /* 0x000fe4000001160f */
[----:B------:R-:W-:-:S02]  /*57a0*/  SGXT.U32 R14, R14, 0x1 ;  /* 0x000000010e0e781a */ /* 0x000fc40000000000 */
[----:B------:R-:W-:Y:S02]  /*57b0*/  SGXT.U32 R15, R15, 0x1 ;  /* 0x000000010f0f781a */ /* 0x000fe40000000000 */
[C---:B------:R-:W-:Y:S02]  /*57c0*/  LOP3.LUT R18, R14.reuse, 0x52, RZ, 0xfc, !PT ;  /* 0x000000520e127812 */ /* 0x040fe400078efcff */
[----:B------:R-:W-:Y:S02]  /*57d0*/  LOP3.LUT R14, R14, 0x54, RZ, 0xfc, !PT ;  /* 0x000000540e0e7812 */ /* 0x000fe400078efcff */
[----:B------:R-:W-:Y:S02]  /*57e0*/  ISETP.GE.AND P1, PT, R18, UR4, PT ;  /* 0x0000000412007c0c */ /* 0x000fe4000bf26270 */
[----:B------:R-:W-:Y:S02]  /*57f0*/  ISETP.GE.AND P2, PT, R14, UR4, PT ;  /* 0x000000040e007c0c */ /* 0x000fe4000bf46270 */
[----:B------:R-:W-:-:S02]  /*5800*/  LOP3.LUT R18, R15, 0x60, RZ, 0xfc, !PT ;  /* 0x000000600f127812 */ /* 0x000fc400078efcff */
[----:B------:R-:W-:Y:S02]  /*5810*/  LOP3.LUT R14, R15, 0x56, RZ, 0xfc, !PT ;  /* 0x000000560f0e7812 */ /* 0x000fe400078efcff */
[----:B------:R-:W0:Y:S01]  /*5820*/  S2R R15, SR_TID.X ;  /* 0x00000000000f7919 */ /* 0x000e220000002100 */
[----:B------:R-:W-:-:S04]  /*5830*/  SGXT.U32 R29, R29, 0x1 ;  /* 0x000000011d1d781a */ /* 0x000fc80000000000 */
[----:B------:R-:W-:Y:S02]  /*5840*/  LOP3.LUT R19, R29, 0x58, RZ, 0xfc, !PT ;  /* 0x000000581d137812 */ /* 0x000fe400078efcff */
[----:B------:R-:W-:-:S03]  /*5850*/  PRMT R60, RZ, 0x7610, R60 ;  /* 0x00007610ff3c7816 */ /* 0x000fc6000000003c */
[----:B------:R-:W-:-:S04]  /*5860*/  IMAD R19, R19, c[0x0][0x188], RZ ;  /* 0x0000620013137a24 */ /* 0x000fc800078e02ff */
[----:B------:R-:W-:-:S05]  /*5870*/  IMAD.WIDE R10, R19, 0x2, R2 ;  /* 0x00000002130a7825 */ /* 0x000fca00078e0202 */
[----:B------:R1:W2:Y:S01]  /*5880*/  @!P0 LDG.E.U16 R60, [R10.64] ;  /* 0x000000060a3c8981 */ /* 0x0002a2000c1e1500 */
[----:B------:R-:W-:Y:S02]  /*5890*/  ISETP.GE.AND P0, PT, R14, UR4, PT ;  /* 0x000000040e007c0c */ /* 0x000fe4000bf06270 */
[----:B0-----:R-:W-:-:S04]  /*58a0*/  SHF.R.U32.HI R14, RZ, 0x8, R15 ;  /* 0x00000008ff0e7819 */ /* 0x001fc8000001160f */
[----:B------:R-:W-:-:S04]  /*58b0*/  SGXT.U32 R14, R14, 0x1 ;  /* 0x000000010e0e781a */ /* 0x000fc80000000000 */
[----:B------:R-:W-:Y:S02]  /*58c0*/  LOP3.LUT R15, R14, 0x60, RZ, 0xfc, !PT ;  /* 0x000000600e0f7812 */ /* 0x000fe400078efcff */
[----:B------:R-:W-:-:S03]  /*58d0*/  PRMT R121, RZ, 0x7610, R121 ;  /* 0x00007610ff797816 */ /* 0x000fc60000000079 */
[----:B------:R-:W-:-:S03]  /*58e0*/  IMAD R15, R15, c[0x0][0x188], RZ ;  /* 0x000062000f0f7a24 */ /* 0x000fc600078e02ff */
[----:B------:R0:W2:Y:S02]  /*58f0*/  @!P3 LDG.E.U16 R121, [R16.64] ;  /* 0x000000061079b981 */ /* 0x0000a4000c1e1500 */
[----:B0-----:R-:W-:Y:S02]  /*5900*/  IMAD.WIDE R16, R15, 0x2, R2 ;  /* 0x000000020f107825 */ /* 0x001fe400078e0202 */
[----:B------:R-:W0:Y:S02]  /*5910*/  S2R R15, SR_TID.X ;  /* 0x00000000000f7919 */ /* 0x000e240000002100 */
[----:B------:R-:W-:Y:S01]  /*5920*/  IMAD R26, R26, c[0x0][0x188], RZ ;  /* 0x000062001a1a7a24 */ /* 0x000fe200078e02ff */
[----:B------:R-:W-:Y:S02]  /*5930*/  PRMT R61, RZ, 0x7610, R61 ;  /* 0x00007610ff3d7816 */ /* 0x000fe4000000003d */
[----:B------:R-:W-:Y:S01]  /*5940*/  ISETP.GE.AND P3, PT, R18, UR4, PT ;  /* 0x0000000412007c0c */ /* 0x000fe2000bf66270 */
[----:B------:R-:W-:Y:S01]  /*5950*/  IMAD.WIDE R8, R26, 0x2, R2 ;  /* 0x000000021a087825 */ /* 0x000fe200078e0202 */
[----:B------:R-:W-:-:S02]  /*5960*/  LOP3.LUT R18, R14, 0x54, RZ, 0xfc, !PT ;  /* 0x000000540e127812 */ /* 0x000fc400078efcff */
[C---:B------:R-:W-:Y:S02]  /*5970*/  LOP3.LUT R19, R14.reuse, 0x52, RZ, 0xfc, !PT ;  /* 0x000000520e137812 */ /* 0x040fe400078efcff */
[----:B------:R-:W-:Y:S01]  /*5980*/  LOP3.LUT R14, R14, 0x68, RZ, 0xfc, !PT ;  /* 0x000000680e0e7812 */ /* 0x000fe200078efcff */
[----:B------:R0:W2:Y:S03]  /*5990*/  @!P4 LDG.E.U16 R61, [R8.64] ;  /* 0x00000006083dc981 */ /* 0x0000a6000c1e1500 */
[----:B------:R-:W-:Y:S01]  /*59a0*/  ISETP.GE.AND P4, PT, R14, UR4, PT ;  /* 0x000000040e007c0c */ /* 0x000fe2000bf86270 */
[----:B------:R-:W-:Y:S01]  /*59b0*/  IMAD R19, R19, c[0x0][0x188], RZ ;  /* 0x0000620013137a24 */ /* 0x000fe200078e02ff */
[----:B0-----:R-:W-:-:S04]  /*59c0*/  SHF.R.U32.HI R29, RZ, 0x8, R15 ;  /* 0x00000008ff1d7819 */ /* 0x001fc8000001160f */
[----:B------:R-:W-:Y:S02]  /*59d0*/  SGXT.U32 R29, R29, 0x1 ;  /* 0x000000011d1d781a */ /* 0x000fe40000000000 */
[----:B------:R-:W-:Y:S02]  /*59e0*/  SHF.R.U32.HI R14, RZ, 0x8, R15 ;  /* 0x00000008ff0e7819 */ /* 0x000fe4000001160f */
[----:B------:R-:W-:Y:S01]  /*59f0*/  LOP3.LUT R15, R29, 0x56, RZ, 0xfc, !PT ;  /* 0x000000561d0f7812 */ /* 0x000fe200078efcff */
[----:B------:R-:W-:Y:S01]  /*5a00*/  IMAD.WIDE R8, R19, 0x2, R2 ;  /* 0x0000000213087825 */ /* 0x000fe200078e0202 */
[----:B------:R-:W-:-:S03]  /*5a10*/  PRMT R120, RZ, 0x7610, R120 ;  /* 0x00007610ff787816 */ /* 0x000fc60000000078 */
[----:B------:R-:W-:-:S03]  /*5a20*/  IMAD R15, R15, c[0x0][0x188], RZ ;  /* 0x000062000f0f7a24 */ /* 0x000fc600078e02ff */
[----:B------:R0:W2:Y:S02]  /*5a30*/  @!P1 LDG.E.U16 R120, [R8.64] ;  /* 0x0000000608789981 */ /* 0x0000a4000c1e1500 */
[----:B0-----:R-:W-:Y:S02]  /*5a40*/  IMAD.WIDE R8, R15, 0x2, R2 ;  /* 0x000000020f087825 */ /* 0x001fe400078e0202 */
[----:B------:R-:W0:Y:S01]  /*5a50*/  S2R R15, SR_TID.X ;  /* 0x00000000000f7919 */ /* 0x000e220000002100 */
[----:B------:R-:W-:Y:S01]  /*5a60*/  SGXT.U32 R14, R14, 0x1 ;  /* 0x000000010e0e781a */ /* 0x000fe20000000000 */
[----:B------:R-:W-:Y:S01]  /*5a70*/  IMAD R18, R18, c[0x0][0x188], RZ ;  /* 0x0000620012127a24 */ /* 0x000fe200078e02ff */
[----:B------:R-:W-:-:S03]  /*5a80*/  PRMT R119, RZ, 0x7610, R119 ;  /* 0x00007610ff777816 */ /* 0x000fc60000000077 */
[----:B-1----:R-:W-:Y:S01]  /*5a90*/  IMAD.WIDE R10, R18, 0x2, R2 ;  /* 0x00000002120a7825 */ /* 0x002fe200078e0202 */
[C---:B------:R-:W-:Y:S02]  /*5aa0*/  LOP3.LUT R18, R14.reuse, 0x5a, RZ, 0xfc, !PT ;  /* 0x0000005a0e127812 */ /* 0x040fe400078efcff */
[----:B------:R-:W-:Y:S02]  /*5ab0*/  LOP3.LUT R14, R14, 0x70, RZ, 0xfc, !PT ;  /* 0x000000700e0e7812 */ /* 0x000fe400078efcff */
[----:B------:R1:W2:Y:S02]  /*5ac0*/  @!P2 LDG.E.U16 R119, [R10.64] ;  /* 0x000000060a77a981 */ /* 0x0002a4000c1e1500 */
[----:B------:R-:W-:Y:S02]  /*5ad0*/  ISETP.GE.AND P2, PT, R14, UR4, PT ;  /* 0x000000040e007c0c */ /* 0x000fe4000bf46270 */
[----:B------:R-:W1:Y:S01]  /*5ae0*/  S2R R14, SR_TID.X ;  /* 0x00000000000e7919 */ /* 0x000e620000002100 */
[----:B------:R-:W-:-:S06]  /*5af0*/  PRMT R63, RZ, 0x7610, R63 ;  /* 0x00007610ff3f7816 */ /* 0x000fcc000000003f */
[----:B------:R1:W2:Y:S01]  /*5b00*/  @!P3 LDG.E.U16 R63, [R16.64] ;  /* 0x00000006103fb981 */ /* 0x0002a2000c1e1500 */
[----:B0-----:R-:W-:-:S04]  /*5b10*/  SHF.R.U32.HI R15, RZ, 0x8, R15 ;  /* 0x00000008ff0f7819 */ /* 0x001fc8000001160f */
[----:B------:R-:W-:-:S04]  /*5b20*/  SGXT.U32 R15, R15, 0x1 ;  /* 0x000000010f0f781a */ /* 0x000fc80000000000 */
[----:B------:R-:W-:-:S04]  /*5b30*/  LOP3.LUT R15, R15, 0x78, RZ, 0xfc, !PT ;  /* 0x000000780f0f7812 */ /* 0x000fc800078efcff */
[----:B------:R-:W-:Y:S02]  /*5b40*/  ISETP.GE.AND P3, PT, R15, UR4, PT ;  /* 0x000000040f007c0c */ /* 0x000fe4000bf66270 */
[----:B------:R-:W0:Y:S01]  /*5b50*/  S2R R15, SR_TID.X ;  /* 0x00000000000f7919 */ /* 0x000e220000002100 */
[----:B-1----:R-:W-:Y:S02]  /*5b60*/  SHF.R.U32.HI R14, RZ, 0x8, R14 ;  /* 0x00000008ff0e7819 */ /* 0x002fe4000001160e */
[----:B------:R-:W-:Y:S02]  /*5b70*/  LOP3.LUT R19, R29, 0x68, RZ, 0xfc, !PT ;  /* 0x000000681d137812 */ /* 0x000fe400078efcff */
[----:B------:R-:W-:Y:S02]  /*5b80*/  SGXT.U32 R14, R14, 0x1 ;  /* 0x000000010e0e781a */ /* 0x000fe40000000000 */
[----:B------:R-:W-:Y:S01]  /*5b90*/  ISETP.GE.AND P1, PT, R18, UR4, PT ;  /* 0x0000000412007c0c */ /* 0x000fe2000bf26270 */
[----:B------:R-:W-:Y:S01]  /*5ba0*/  IMAD R19, R19, c[0x0][0x188], RZ ;  /* 0x0000620013137a24 */ /* 0x000fe200078e02ff */
[----:B------:R-:W-:-:S02]  /*5bb0*/  LOP3.LUT R18, R14, 0x5a, RZ, 0xfc, !PT ;  /* 0x0000005a0e127812 */ /* 0x000fc400078efcff */
[----:B------:R-:W-:Y:S01]  /*5bc0*/  LOP3.LUT R14, R14, 0x70, RZ, 0xfc, !PT ;  /* 0x000000700e0e7812 */ /* 0x000fe200078efcff */
[----:B------:R-:W-:Y:S01]  /*5bd0*/  IMAD.WIDE R10, R19, 0x2, R2 ;  /* 0x00000002130a7825 */ /* 0x000fe200078e0202 */
[----:B------:R-:W-:Y:S02]  /*5be0*/  PRMT R118, RZ, 0x7610, R118 ;  /* 0x00007610ff767816 */ /* 0x000fe40000000076 */
[----:B------:R-:W-:Y:S01]  /*5bf0*/  PRMT R62, RZ, 0x7610, R62 ;  /* 0x00007610ff3e7816 */ /* 0x000fe2000000003e */
[----:B------:R-:W-:Y:S02]  /*5c00*/  IMAD R18, R18, c[0x0][0x188], RZ ;  /* 0x0000620012127a24 */ /* 0x000fe400078e02ff */
[----:B------:R-:W-:Y:S01]  /*5c10*/  IMAD R14, R14, c[0x0][0x188], RZ ;  /* 0x000062000e0e7a24 */ /* 0x000fe200078e02ff */
[----:B------:R1:W2:Y:S04]  /*5c20*/  @!P0 LDG.E.U16 R118, [R8.64] ;  /* 0x0000000608768981 */ /* 0x0002a8000c1e1500 */
[----:B------:R3:W2:Y:S01]  /*5c30*/  @!P4 LDG.E.U16 R62, [R10.64] ;  /* 0x000000060a3ec981 */ /* 0x0006a2000c1e1500 */
[----:B0-----:R-:W-:-:S04]  /*5c40*/  SHF.R.U32.HI R15, RZ, 0x8, R15 ;  /* 0x00000008ff0f7819 */ /* 0x001fc8000001160f */
[----:B------:R-:W-:Y:S01]  /*5c50*/  SGXT.U32 R15, R15, 0x1 ;  /* 0x000000010f0f781a */ /* 0x000fe20000000000 */
[----:B-1----:R-:W-:-:S03]  /*5c60*/  IMAD.WIDE R8, R18, 0x2, R2 ;  /* 0x0000000212087825 */ /* 0x002fc600078e0202 */
[C---:B------:R-:W-:Y:S01]  /*5c70*/  LOP3.LUT R18, R15.reuse, 0x5c, RZ, 0xfc, !PT ;  /* 0x0000005c0f127812 */ /* 0x040fe200078efcff */
[----:B---3--:R-:W-:Y:S01]  /*5c80*/  IMAD.WIDE R10, R14, 0x2, R2 ;  /* 0x000000020e0a7825 */ /* 0x008fe200078e0202 */
[----:B------:R-:W-:Y:S02]  /*5c90*/  LOP3.LUT R14, R15, 0x78, RZ, 0xfc, !PT ;  /* 0x000000780f0e7812 */ /* 0x000fe400078efcff */
[----:B------:R-:W0:Y:S01]  /*5ca0*/  S2R R15, SR_TID.X ;  /* 0x00000000000f7919 */ /* 0x000e220000002100 */
[----:B------:R-:W-:Y:S02]  /*5cb0*/  PRMT R117, RZ, 0x7610, R117 ;  /* 0x00007610ff757816 */ /* 0x000fe40000000075 */
[----:B------:R-:W-:-:S04]  /*5cc0*/  IMAD R14, R14, c[0x0][0x188], RZ ;  /* 0x000062000e0e7a24 */ /* 0x000fc800078e02ff */
[----:B------:R1:W3:Y:S02]  /*5cd0*/  @!P1 LDG.E.U16 R117, [R8.64] ;  /* 0x0000000608759981 */ /* 0x0002e4000c1e1500 */
[----:B-1----:R-:W-:Y:S02]  /*5ce0*/  IMAD.WIDE R8, R14, 0x2, R2 ;  /* 0x000000020e087825 */ /* 0x002fe400078e0202 */
[----:B------:R-:W1:Y:S01]  /*5cf0*/  S2R R14, SR_TID.X ;  /* 0x00000000000e7919 */ /* 0x000e620000002100 */
[----:B0-----:R-:W-:-:S04]  /*5d00*/  SHF.R.U32.HI R29, RZ, 0x8, R15 ;  /* 0x00000008ff1d7819 */ /* 0x001fc8000001160f */
[----:B------:R-:W-:Y:S02]  /*5d10*/  SGXT.U32 R29, R29, 0x1 ;  /* 0x000000011d1d781a */ /* 0x000fe40000000000 */
[----:B------:R-:W-:Y:S02]  /*5d20*/  PRMT R72, RZ, 0x7610, R72 ;  /* 0x00007610ff487816 */ /* 0x000fe40000000048 */
[----:B------:R-:W-:Y:S02]  /*5d30*/  LOP3.LUT R16, R29, 0x5c, RZ, 0xfc, !PT ;  /* 0x0000005c1d107812 */ /* 0x000fe400078efcff */
[----:B------:R-:W-:Y:S02]  /*5d40*/  SHF.R.U32.HI R15, RZ, 0x8, R15 ;  /* 0x00000008ff0f7819 */ /* 0x000fe4000001160f */
[----:B------:R-:W-:Y:S01]  /*5d50*/  ISETP.GE.AND P0, PT, R18, UR4, PT ;  /* 0x0000000412007c0c */ /* 0x000fe2000bf06270 */
[----:B------:R-:W-:Y:S01]  /*5d60*/  IMAD R16, R16, c[0x0][0x188], RZ ;  /* 0x0000620010107a24 */ /* 0x000fe200078e02ff */
[----:B------:R-:W-:Y:S01]  /*5d70*/  SGXT.U32 R15, R15, 0x1 ;  /* 0x000000010f0f781a */ /* 0x000fe20000000000 */
[----:B------:R0:W2:Y:S01]  /*5d80*/  @!P3 LDG.E.U16 R72, [R8.64] ;  /* 0x000000060848b981 */ /* 0x0000a2000c1e1500 */
[----:B------:R-:W-:Y:S01]  /*5d90*/  PRMT R95, RZ, 0x7610, R95 ;  /* 0x00007610ff5f7816 */ /* 0x000fe2000000005f */
[----:B0-----:R-:W-:Y:S01]  /*5da0*/  IMAD.WIDE R8, R16, 0x2, R2 ;  /* 0x0000000210087825 */ /* 0x001fe200078e0202 */
[----:B------:R-:W-:-:S02]  /*5db0*/  LOP3.LUT R16, R15, 0x62, RZ, 0xfc, !PT ;  /* 0x000000620f107812 */ /* 0x000fc400078efcff */
[----:B-1----:R-:W-:-:S05]  /*5dc0*/  SHF.R.U32.HI R15, RZ, 0x8, R14 ;  /* 0x00000008ff0f7819 */ /* 0x002fca000001160e */
[----:B------:R0:W2:Y:S01]  /*5dd0*/  @!P0 LDG.E.U16 R95, [R8.64] ;  /* 0x00000006085f8981 */ /* 0x0000a2000c1e1500 */
[----:B------:R-:W-:Y:S02]  /*5de0*/  SGXT.U32 R15, R15, 0x1 ;  /* 0x000000010f0f781a */ /* 0x000fe40000000000 */
[----:B------:R-:W-:Y:S02]  /*5df0*/  ISETP.GE.AND P0, PT, R16, UR4, PT ;  /* 0x0000000410007c0c */ /* 0x000fe4000bf06270 */
[----:B------:R-:W-:Y:S02]  /*5e00*/  LOP3.LUT R16, R15, 0x5e, RZ, 0xfc, !PT ;  /* 0x0000005e0f107812 */ /* 0x000fe400078efcff */
[----:B------:R-:W1:Y:S01]  /*5e10*/  S2R R15, SR_TID.X ;  /* 0x00000000000f7919 */ /* 0x000e620000002100 */
[----:B------:R-:W-:Y:S02]  /*5e20*/  LOP3.LUT R17, R29, 0x5e, RZ, 0xfc, !PT ;  /* 0x0000005e1d117812 */ /* 0x000fe400078efcff */
[----:B------:R-:W-:-:S02]  /*5e30*/  SHF.R.U32.HI R14, RZ, 0x8, R14 ;  /* 0x00000008ff0e7819 */ /* 0x000fc4000001160e */
[----:B------:R-:W-:Y:S01]  /*5e40*/  ISETP.GE.AND P1, PT, R17, UR4, PT ;  /* 0x0000000411007c0c */ /* 0x000fe2000bf26270 */
[----:B------:R-:W-:Y:S01]  /*5e50*/  IMAD R16, R16, c[0x0][0x188], RZ ;  /* 0x0000620010107a24 */ /* 0x000fe200078e02ff */
[----:B------:R-:W-:Y:S02]  /*5e60*/  SGXT.U32 R14, R14, 0x1 ;  /* 0x000000010e0e781a */ /* 0x000fe40000000000 */
[----:B------:R-:W-:Y:S01]  /*5e70*/  PRMT R94, RZ, 0x7610, R94 ;  /* 0x00007610ff5e7816 */ /* 0x000fe2000000005e */
[----:B0-----:R-:W-:Y:S01]  /*5e80*/  IMAD.WIDE R8, R16, 0x2, R2 ;  /* 0x0000000210087825 */ /* 0x001fe200078e0202 */
[----:B------:R-:W-:Y:S02]  /*5e90*/  LOP3.LUT R14, R14, 0x64, RZ, 0xfc, !PT ;  /* 0x000000640e0e7812 */ /* 0x000fe400078efcff */
[----:B------:R-:W-:-:S05]  /*5ea0*/  PRMT R73, RZ, 0x7610, R73 ;  /* 0x00007610ff497816 */ /* 0x000fca0000000049 */
[----:B------:R0:W2:Y:S01]  /*5eb0*/  @!P1 LDG.E.U16 R94, [R8.64] ;  /* 0x00000006085e9981 */ /* 0x0000a2000c1e1500 */
[----:B------:R-:W-:-:S03]  /*5ec0*/  ISETP.GE.AND P1, PT, R14, UR4, PT ;  /* 0x000000040e007c0c */ /* 0x000fc6000bf26270 */
[----:B------:R-:W4:Y:S01]  /*5ed0*/  S2R R14, SR_TID.X ;  /* 0x00000000000e7919 */ /* 0x000f220000002100 */
[----:B-1----:R-:W-:-:S03]  /*5ee0*/  SHF.R.U32.HI R29, RZ, 0x8, R15 ;  /* 0x00000008ff1d7819 */ /* 0x002fc6000001160f */
[----:B------:R1:W2:Y:S01]  /*5ef0*/  @!P2 LDG.E.U16 R73, [R10.64] ;  /* 0x000000060a49a981 */ /* 0x0002a2000c1e1500 */
[----:B------:R-:W-:-:S04]  /*5f00*/  SGXT.U32 R29, R29, 0x1 ;  /* 0x000000011d1d781a */ /* 0x000fc80000000000 */
[----:B-1----:R-:W-:Y:S02]  /*5f10*/  LOP3.LUT R10, R29, 0x62, RZ, 0xfc, !PT ;  /* 0x000000621d0a7812 */ /* 0x002fe400078efcff */
[----:B------:R-:W-:-:S03]  /*5f20*/  PRMT R93, RZ, 0x7610, R93 ;  /* 0x00007610ff5d7816 */ /* 0x000fc6000000005d */
[----:B------:R-:W-:Y:S01]  /*5f30*/  IMAD R10, R10, c[0x0][0x188], RZ ;  /* 0x000062000a0a7a24 */ /* 0x000fe200078e02ff */
[----:B------:R-:W-:-:S03]  /*5f40*/  SHF.R.U32.HI R15, RZ, 0x8, R15 ;  /* 0x00000008ff0f7819 */ /* 0x000fc6000001160f */
[----:B0-----:R-:W-:Y:S01]  /*5f50*/  IMAD.WIDE R8, R10, 0x2, R2 ;  /* 0x000000020a087825 */ /* 0x001fe200078e0202 */
[----:B------:R-:W-:Y:S02]  /*5f60*/  LOP3.LUT R16, R29, 0x66, RZ, 0xfc, !PT ;  /* 0x000000661d107812 */ /* 0x000fe400078efcff */
[----:B------:R-:W-:Y:S02]  /*5f70*/  SGXT.U32 R15, R15, 0x1 ;  /* 0x000000010f0f781a */ /* 0x000fe40000000000 */
[----:B------:R0:W2:Y:S01]  /*5f80*/  @!P0 LDG.E.U16 R93, [R8.64] ;  /* 0x00000006085d8981 */ /* 0x0000a2000c1e1500 */
[----:B------:R-:W-:Y:S02]  /*5f90*/  ISETP.GE.AND P0, PT, R16, UR4, PT ;  /* 0x0000000410007c0c */ /* 0x000fe4000bf06270 */
[----:B------:R-:W-:Y:S02]  /*5fa0*/  LOP3.LUT R16, R15, 0x64, RZ, 0xfc, !PT ;  /* 0x000000640f107812 */ /* 0x000fe400078efcff */
[----:B----4-:R-:W-:-:S04]  /*5fb0*/  SHF.R.U32.HI R15, RZ, 0x8, R14 ;  /* 0x00000008ff0f7819 */ /* 0x010fc8000001160e */
[----:B------:R-:W-:-:S04]  /*5fc0*/  SGXT.U32 R15, R15, 0x1 ;  /* 0x000000010f0f781a */ /* 0x000fc80000000000 */
[----:B------:R-:W-:Y:S02]  /*5fd0*/  LOP3.LUT R10, R15, 0x6a, RZ, 0xfc, !PT ;  /* 0x0000006a0f0a7812 */ /* 0x000fe400078efcff */
[----:B------:R-:W1:Y:S01]  /*5fe0*/  S2R R15, SR_TID.X ;  /* 0x00000000000f7919 */ /* 0x000e620000002100 */
[----:B------:R-:W-:Y:S01]  /*5ff0*/  IMAD R16, R16, c[0x0][0x188], RZ ;  /* 0x0000620010107a24 */ /* 0x000fe200078e02ff */
[----:B------:R-:W-:Y:S02]  /*6000*/  SHF.R.U32.HI R14, RZ, 0x8, R14 ;  /* 0x00000008ff0e7819 */ /* 0x000fe4000001160e */
[----:B------:R-:W-:Y:S01]  /*6010*/  PRMT R92, RZ, 0x7610, R92 ;  /* 0x00007610ff5c7816 */ /* 0x000fe2000000005c */
[----:B0-----:R-:W-:Y:S01]  /*6020*/  IMAD.WIDE R8, R16, 0x2, R2 ;  /* 0x0000000210087825 */ /* 0x001fe200078e0202 */
[----:B------:R-:W-:-:S04]  /*6030*/  SGXT.U32 R14, R14, 0x1 ;  /* 0x000000010e0e781a */ /* 0x000fc80000000000 */
[----:B------:R0:W4:Y:S01]  /*6040*/  @!P1 LDG.E.U16 R92, [R8.64] ;  /* 0x00000006085c9981 */ /* 0x000122000c1e1500 */
[----:B------:R-:W-:Y:S02]  /*6050*/  ISETP.GE.AND P1, PT, R10, UR4, PT ;  /* 0x000000040a007c0c */ /* 0x000fe4000bf26270 */
[----:B------:R-:W-:Y:S02]  /*6060*/  LOP3.LUT R10, R14, 0x66, RZ, 0xfc, !PT ;  /* 0x000000660e0a7812 */ /* 0x000fe400078efcff */
[----:B------:R-:W0:Y:S03]  /*6070*/  S2R R14, SR_TID.X ;  /* 0x00000000000e7919 */ /* 0x000e260000002100 */
[----:B------:R-:W-:Y:S01]  /*6080*/  IMAD R10, R10, c[0x0][0x188], RZ ;  /* 0x000062000a0a7a24 */ /* 0x000fe200078e02ff */
[----:B-1----:R-:W-:-:S04]  /*6090*/  SHF.R.U32.HI R15, RZ, 0x8, R15 ;  /* 0x00000008ff0f7819 */ /* 0x002fc8000001160f */
[----:B------:R-:W-:Y:S01]  /*60a0*/  SGXT.U32 R15, R15, 0x1 ;  /* 0x000000010f0f781a */ /* 0x000fe20000000000 */
[----:B0-----:R-:W-:-:S03]  /*60b0*/  IMAD.WIDE R8, R10, 0x2, R2 ;  /* 0x000000020a087825 */ /* 0x001fc600078e0202 */
[C---:B------:R-:W-:Y:S02]  /*60c0*/  LOP3.LUT R11, R15.reuse, 0x6c, RZ, 0xfc, !PT ;  /* 0x0000006c0f0b7812 */ /* 0x040fe400078efcff */
[----:B------:R-:W-:Y:S02]  /*60d0*/  LOP3.LUT R10, R15, 0x6a, RZ, 0xfc, !PT ;  /* 0x0000006a0f0a7812 */ /* 0x000fe400078efcff */
[----:B------:R-:W0:Y:S01]  /*60e0*/  S2R R15, SR_TID.X ;  /* 0x00000000000f7919 */ /* 0x000e220000002100 */
[----:B------:R-:W-:Y:S02]  /*60f0*/  PRMT R79, RZ, 0x7610, R79 ;  /* 0x00007610ff4f7816 */ /* 0x000fe4000000004f */
[----:B------:R-:W-:Y:S01]  /*6100*/  SHF.R.U32.HI R29, RZ, 0x8, R14 ;  /* 0x00000008ff1d7819 */ /* 0x000fe2000001160e */
[----:B------:R-:W-:-:S03]  /*6110*/  IMAD R10, R10, c[0x0][0x188], RZ ;  /* 0x000062000a0a7a24 */ /* 0x000fc600078e02ff */
[----:B------:R-:W-:Y:S01]  /*6120*/  SGXT.U32 R29, R29, 0x1 ;  /* 0x000000011d1d781a */ /* 0x000fe20000000000 */
[----:B------:R1:W2:Y:S01]  /*6130*/  @!P0 LDG.E.U16 R79, [R8.64] ;  /* 0x00000006084f8981 */ /* 0x0002a2000c1e1500 */
[----:B------:R-:W-:Y:S02]  /*6140*/  PRMT R78, RZ, 0x7610, R78 ;  /* 0x00007610ff4e7816 */ /* 0x000fe4000000004e */
[----:B------:R-:W-:Y:S01]  /*6150*/  SHF.R.U32.HI R14, RZ, 0x8, R14 ;  /* 0x00000008ff0e7819 */ /* 0x000fe2000001160e */
[----:B-1----:R-:W-:Y:S01]  /*6160*/  IMAD.WIDE R8, R10, 0x2, R2 ;  /* 0x000000020a087825 */ /* 0x002fe200078e0202 */
[----:B------:R-:W-:Y:S02]  /*6170*/  LOP3.LUT R10, R29, 0x6c, RZ, 0xfc, !PT ;  /* 0x0000006c1d0a7812 */ /* 0x000fe400078efcff */
[----:B------:R-:W-:Y:S02]  /*6180*/  ISETP.GE.AND P0, PT, R11, UR4, PT ;  /* 0x000000040b007c0c */ /* 0x000fe4000bf06270 */
[----:B------:R-:W-:Y:S01]  /*6190*/  SGXT.U32 R14, R14, 0x1 ;  /* 0x000000010e0e781a */ /* 0x000fe20000000000 */
[----:B------:R-:W-:Y:S01]  /*61a0*/  IMAD R10, R10, c[0x0][0x188], RZ ;  /* 0x000062000a0a7a24 */ /* 0x000fe200078e02ff */
[----:B------:R1:W2:Y:S01]  /*61b0*/  @!P1 LDG.E.U16 R78, [R8.64] ;  /* 0x00000006084e9981 */ /* 0x0002a2000c1e1500 */
[----:B------:R-:W-:-:S02]  /*61c0*/  PRMT R77, RZ, 0x7610, R77 ;  /* 0x00007610ff4d7816 */ /* 0x000fc4000000004d */
[----:B-1----:R-:W-:Y:S01]  /*61d0*/  IMAD.WIDE R8, R10, 0x2, R2 ;  /* 0x000000020a087825 */ /* 0x002fe200078e0202 */
[----:B------:R-:W-:Y:S02]  /*61e0*/  LOP3.LUT R10, R14, 0x72, RZ, 0xfc, !PT ;  /* 0x000000720e0a7812 */ /* 0x000fe400078efcff */
[----:B0-----:R-:W-:-:S03]  /*61f0*/  SHF.R.U32.HI R14, RZ, 0x8, R15 ;  /* 0x00000008ff0e7819 */ /* 0x001fc6000001160f */
[----:B------:R0:W2:Y:S01]  /*6200*/  @!P0 LDG.E.U16 R77, [R8.64] ;  /* 0x00000006084d8981 */ /* 0x0000a2000c1e1500 */
[----:B------:R-:W-:Y:S02]  /*6210*/  SGXT.U32 R14, R14, 0x1 ;  /* 0x000000010e0e781a */ /* 0x000fe40000000000 */
[----:B------:R-:W-:Y:S02]  /*6220*/  ISETP.GE.AND P0, PT, R10, UR4, PT ;  /* 0x000000040a007c0c */ /* 0x000fe4000bf06270 */
[----:B------:R-:W-:Y:S02]  /*6230*/  LOP3.LUT R10, R14, 0x6e, RZ, 0xfc, !PT ;  /* 0x0000006e0e0a7812 */ /* 0x000fe400078efcff */
[----:B------:R-:W1:Y:S01]  /*6240*/  S2R R14, SR_TID.X ;  /* 0x00000000000e7919 */ /* 0x000e620000002100 */
[----:B------:R-:W-:Y:S02]  /*6250*/  SHF.R.U32.HI R15, RZ, 0x8, R15 ;  /* 0x00000008ff0f7819 */ /* 0x000fe4000001160f */
[----:B------:R-:W-:-:S02]  /*6260*/  IMAD R10, R10, c[0x0][0x188], RZ ;  /* 0x000062000a0a7a24 */ /* 0x000fc400078e02ff */
[----:B------:R-:W-:Y:S02]  /*6270*/  SGXT.U32 R15, R15, 0x1 ;  /* 0x000000010f0f781a */ /* 0x000fe40000000000 */
[----:B------:R-:W-:Y:S01]  /*6280*/  LOP3.LUT R11, R29, 0x6e, RZ, 0xfc, !PT ;  /* 0x0000006e1d0b7812 */ /* 0x000fe200078efcff */
[----:B0-----:R-:W-:Y:S01]  /*6290*/  IMAD.WIDE R8, R10, 0x2, R2 ;  /* 0x000000020a087825 */ /* 0x001fe200078e0202 */
[----:B------:R-:W-:Y:S02]  /*62a0*/  LOP3.LUT R10, R15, 0x74, RZ, 0xfc, !PT ;  /* 0x000000740f0a7812 */ /* 0x000fe400078efcff */
[----:B------:R-:W0:Y:S01]  /*62b0*/  S2R R15, SR_TID.X ;  /* 0x00000000000f7919 */ /* 0x000e220000002100 */
[----:B------:R-:W-:Y:S02]  /*62c0*/  ISETP.GE.AND P1, PT, R11, UR4, PT ;  /* 0x000000040b007c0c */ /* 0x000fe4000bf26270 */
[----:B------:R-:W-:Y:S02]  /*62d0*/  PRMT R76, RZ, 0x7610, R76 ;  /* 0x00007610ff4c7816 */ /* 0x000fe4000000004c */
[----:B-1----:R-:W-:-:S09]  /*62e0*/  SHF.R.U32.HI R29, RZ, 0x8, R14 ;  /* 0x00000008ff1d7819 */ /* 0x002fd2000001160e */
[----:B------:R1:W2:Y:S01]  /*62f0*/  @!P1 LDG.E.U16 R76, [R8.64] ;  /* 0x00000006084c9981 */ /* 0x0002a2000c1e1500 */
[----:B------:R-:W-:-:S04]  /*6300*/  SGXT.U32 R29, R29, 0x1 ;  /* 0x000000011d1d781a */ /* 0x000fc80000000000 */
[----:B------:R-:W-:Y:S02]  /*6310*/  LOP3.LUT R11, R29, 0x72, RZ, 0xfc, !PT ;  /* 0x000000721d0b7812 */ /* 0x000fe400078efcff */
[----:B------:R-:W-:-:S03]  /*6320*/  PRMT R75, RZ, 0x7610, R75 ;  /* 0x00007610ff4b7816 */ /* 0x000fc6000000004b */
[----:B------:R-:W-:Y:S01]  /*6330*/  IMAD R11, R11, c[0x0][0x188], RZ ;  /* 0x000062000b0b7a24 */ /* 0x000fe200078e02ff */
[----:B------:R-:W-:Y:S02]  /*6340*/  SHF.R.U32.HI R14, RZ, 0x8, R14 ;  /* 0x00000008ff0e7819 */ /* 0x000fe4000001160e */
[----:B------:R-:W-:Y:S01]  /*6350*/  ISETP.GE.AND P1, PT, R10, UR4, PT ;  /* 0x000000040a007c0c */ /* 0x000fe2000bf26270 */
[----:B-1----:R-:W-:Y:S01]  /*6360*/  IMAD.WIDE R8, R11, 0x2, R2 ;  /* 0x000000020b087825 */ /* 0x002fe200078e0202 */
[----:B------:R-:W-:Y:S02]  /*6370*/  LOP3.LUT R10, R29, 0x76, RZ, 0xfc, !PT ;  /* 0x000000761d0a7812 */ /* 0x000fe400078efcff */
[----:B------:R-:W-:Y:S02]  /*6380*/  SGXT.U32 R14, R14, 0x1 ;  /* 0x000000010e0e781a */ /* 0x000fe40000000000 */
[----:B------:R1:W2:Y:S01]  /*6390*/  @!P0 LDG.E.U16 R75, [R8.64] ;  /* 0x00000006084b8981 */ /* 0x0002a2000c1e1500 */
[----:B------:R-:W-:-:S02]  /*63a0*/  ISETP.GE.AND P0, PT, R10, UR4, PT ;  /* 0x000000040a007c0c */ /* 0x000fc4000bf06270 */
[----:B------:R-:W-:Y:S02]  /*63b0*/  LOP3.LUT R10, R14, 0x74, RZ, 0xfc, !PT ;  /* 0x000000740e0a7812 */ /* 0x000fe400078efcff */
[----:B0-----:R-:W-:-:S03]  /*63c0*/  SHF.R.U32.HI R14, RZ, 0x8, R15 ;  /* 0x00000008ff0e7819 */ /* 0x001fc6000001160f */
[----:B------:R-:W-:Y:S01]  /*63d0*/  IMAD R10, R10, c[0x0][0x188], RZ ;  /* 0x000062000a0a7a24 */ /* 0x000fe200078e02ff */
[----:B------:R-:W-:-:S03]  /*63e0*/  SGXT.U32 R14, R14, 0x1 ;  /* 0x000000010e0e781a */ /* 0x000fc60000000000 */
[----:B-1----:R-:W-:Y:S01]  /*63f0*/  IMAD.WIDE R8, R10, 0x2, R2 ;  /* 0x000000020a087825 */ /* 0x002fe200078e0202 */
        /* <DEDUP_REMOVED lines=10> */
[----:B------:R-:W-:-:S04]  /*64a0*/  SGXT.U32 R15, R15, 0x1 ;  /* 0x000000010f0f781a */ /* 0x000fc80000000000 */
[C---:B------:R-:W-:Y:S02]  /*64b0*/  LOP3.LUT R16, R15.reuse, 0x7c, RZ, 0xfc, !PT ;  /* 0x0000007c0f107812 */ /* 0x040fe400078efcff */
[----:B------:R-:W-:Y:S01]  /*64c0*/  LOP3.LUT R15, R15, 0x7a, RZ, 0xfc, !PT ;  /* 0x0000007a0f0f7812 */ /* 0x000fe200078efcff */
[----:B------:R-:W-:Y:S01]  /*64d0*/  IMAD.WIDE R10, R10, 0x2, R2 ;  /* 0x000000020a0a7825 */ /* 0x000fe200078e0202 */
[----:B-1----:R-:W-:Y:S02]  /*64e0*/  PRMT R8, RZ, 0x7610, R8 ;  /* 0x00007610ff087816 */ /* 0x002fe40000000008 */
[----:B------:R-:W-:Y:S01]  /*64f0*/  SHF.R.U32.HI R14, RZ, 0x8, R14 ;  /* 0x00000008ff0e7819 */ /* 0x000fe2000001160e */
[----:B------:R-:W-:-:S03]  /*6500*/  IMAD R15, R15, c[0x0][0x188], RZ ;  /* 0x000062000f0f7a24 */ /* 0x000fc600078e02ff */
[----:B------:R-:W-:Y:S01]  /*6510*/  SGXT.U32 R14, R14, 0x1 ;  /* 0x000000010e0e781a */ /* 0x000fe20000000000 */
[----:B------:R0:W2:Y:S01]  /*6520*/  @!P0 LDG.E.U16 R8, [R10.64] ;  /* 0x000000060a088981 */ /* 0x0000a2000c1e1500 */
[----:B------:R-:W-:Y:S02]  /*6530*/  ISETP.GE.AND P0, PT, R16, UR4, PT ;  /* 0x0000000410007c0c */ /* 0x000fe4000bf06270 */
[----:B------:R-:W-:Y:S01]  /*6540*/  PRMT R9, RZ, 0x7610, R9 ;  /* 0x00007610ff097816 */ /* 0x000fe20000000009 */
[----:B0-----:R-:W-:Y:S01]  /*6550*/  IMAD.WIDE R10, R15, 0x2, R2 ;  /* 0x000000020f0a7825 */ /* 0x001fe200078e0202 */
[C---:B------:R-:W-:Y:S02]  /*6560*/  LOP3.LUT R15, R14.reuse, 0x7e, RZ, 0xfc, !PT ;  /* 0x0000007e0e0f7812 */ /* 0x040fe400078efcff */
[----:B------:R-:W-:Y:S02]  /*6570*/  LOP3.LUT R14, R14, 0x7c, RZ, 0xfc, !PT ;  /* 0x0000007c0e0e7812 */ /* 0x000fe400078efcff */
[----:B------:R-:W-:Y:S01]  /*6580*/  LOP3.LUT R13, R13, 0x7e, RZ, 0xfc, !PT ;  /* 0x0000007e0d0d7812 */ /* 0x000fe200078efcff */
[----:B------:R0:W2:Y:S02]  /*6590*/  @!P1 LDG.E.U16 R9, [R10.64] ;  /* 0x000000060a099981 */ /* 0x0000a4000c1e1500 */
[----:B------:R-:W-:-:S02]  /*65a0*/  IMAD R14, R14, c[0x0][0x188], RZ ;  /* 0x000062000e0e7a24 */ /* 0x000fc400078e02ff */
[----:B------:R-:W-:Y:S02]  /*65b0*/  IMAD R13, R13, c[0x0][0x188], RZ ;  /* 0x000062000d0d7a24 */ /* 0x000fe400078e02ff */
[----:B------:R-:W-:Y:S01]  /*65c0*/  IMAD.WIDE R16, R14, 0x2, R2 ;  /* 0x000000020e107825 */ /* 0x000fe200078e0202 */
[----:B0-----:R-:W-:Y:S01]  /*65d0*/  PRMT R10, RZ, 0x7610, R10 ;  /* 0x00007610ff0a7816 */ /* 0x001fe2000000000a */
[----:B------:R0:W-:Y:S01]  /*65e0*/  STL.64 [R1+0x170], R2 ;  /* 0x0001700201007387 */ /* 0x0001e20000100a00 */
[----:B------:R-:W-:-:S04]  /*65f0*/  ISETP.GE.AND P1, PT, R15, UR4, PT ;  /* 0x000000040f007c0c */ /* 0x000fc8000bf26270 */
[----:B------:R1:W2:Y:S02]  /*6600*/  @!P0 LDG.E.U16 R10, [R16.64] ;  /* 0x00000006100a8981 */ /* 0x0002a4000c1e1500 */
[----:B-1----:R-:W-:Y:S02]  /*6610*/  IMAD.WIDE R16, R13, 0x2, R2 ;  /* 0x000000020d107825 */ /* 0x002fe400078e0202 */
[----:B0-----:R-:W2:Y:S04]  /*6620*/  LDL.LU R3, [R1+0x8] ;  /* 0x0000080001037983 */ /* 0x001ea80000300800 */
[----:B------:R-:W2:Y:S04]  /*6630*/  LDL.LU R2, [R1+0xc] ;  /* 0x00000c0001027983 */ /* 0x000ea80000300800 */
[----:B------:R-:W3:Y:S04]  /*6640*/  LDL.LU R15, [R1+0x10] ;  /* 0x00001000010f7983 */ /* 0x000ee80000300800 */
[----:B------:R-:W4:Y:S01]  /*6650*/  LDL.LU R14, [R1+0x14] ;  /* 0x00001400010e7983 */ /* 0x000f220000300800 */
[----:B------:R-:W-:-:S06]  /*6660*/  PRMT R11, RZ, 0x7610, R11 ;  /* 0x00007610ff0b7816 */ /* 0x000fcc000000000b */
[----:B------:R0:W4:Y:S04]  /*6670*/  @!P1 LDG.E.U16 R11, [R16.64] ;  /* 0x00000006100b9981 */ /* 0x000128000c1e1500 */
[----:B------:R-:W-:Y:S01]  /*6680*/  BAR.SYNC.DEFER_BLOCKING 0x0 ;  /* 0x0000000000007b1d */ /* 0x000fe20000010000 */
[----:B------:R-:W-:Y:S01]  /*6690*/  LOP3.LUT R12, R12, 0x7f, RZ, 0xc0, !PT ;  /* 0x0000007f0c0c7812 */ /* 0x000fe200078ec0ff */
[----:B------:R-:W-:-:S03]  /*66a0*/  IMAD.MOV.U32 R13, RZ, RZ, R24 ;  /* 0x000000ffff0d7224 */ /* 0x000fc600078e0018 */
[C---:B------:R-:W-:Y:S01]  /*66b0*/  ISETP.GE.AND P0, PT, R12.reuse, UR4, PT ;  /* 0x000000040c007c0c */ /* 0x040fe2000bf06270 */
[----:B------:R-:W-:Y:S02]  /*66c0*/  IMAD R28, R12, c[0x0][0x18c], RZ ;  /* 0x000063000c1c7a24 */ /* 0x000fe400078e02ff */
[----:B------:R-:W-:Y:S01]  /*66d0*/  IMAD.MOV.U32 R12, RZ, RZ, R25 ;  /* 0x000000ffff0c7224 */ /* 0x000fe200078e0019 */
[----:B0-----:R-:W-:-:S03]  /*66e0*/  PRMT R16, RZ, 0x7610, R16 ;  /* 0x00007610ff107816 */ /* 0x001fc60000000010 */
[----:B------:R-:W-:Y:S01]  /*66f0*/  IMAD.WIDE R18, R28, 0x2, R12 ;  /* 0x000000021c127825 */ /* 0x000fe200078e020c */
[----:B------:R0:W-:Y:S04]  /*6700*/  STL.64 [R1+0xd8], R12 ;  /* 0x0000d80c01007387 */ /* 0x0001e80000100a00 */
[----:B------:R-:W4:Y:S04]  /*6710*/  LDL.LU R27, [R1+0x18] ;  /* 0x00001800011b7983 */ /* 0x000f280000300800 */
[----:B------:R-:W4:Y:S01]  /*6720*/  LDL.LU R26, [R1+0x1c] ;  /* 0x00001c00011a7983 */ /* 0x000f220000300800 */
[----:B0-----:R-:W-:-:S03]  /*6730*/  IMAD.MOV.U32 R12, RZ, RZ, R41 ;  /* 0x000000ffff0c7224 */ /* 0x001fc600078e0029 */
[----:B------:R0:W4:Y:S01]  /*6740*/  @!P0 LDG.E.U16 R16, [R18.64] ;  /* 0x0000000612108981 */ /* 0x000122000c1e1500 */
[----:B------:R-:W-:-:S05]  /*6750*/  IMAD.MOV.U32 R13, RZ, RZ, R40 ;  /* 0x000000ffff0d7224 */ /* 0x000fca00078e0028 */
[----:B------:R1:W-:Y:S01]  /*6760*/  STL.64 [R1+0xd0], R12 ;  /* 0x0000d00c01007387 */ /* 0x0003e20000100a00 */
[----:B0-----:R-:W-:-:S03]  /*6770*/  IMAD.WIDE R18, R28, 0x2, R12 ;  /* 0x000000021c127825 */ /* 0x001fc600078e020c */
[----:B-1----:R-:W4:Y:S04]  /*6780*/  LDL.LU R13, [R1+0x20] ;  /* 0x00002000010d7983 */ /* 0x002f280000300800 */
[----:B------:R-:W4:Y:S04]  /*6790*/  LDL.LU R12, [R1+0x24] ;  /* 0x00002400010c7983 */ /* 0x000f280000300800 */
[----:B--2---:R0:W-:Y:S01]  /*67a0*/  STL.64 [R1+0x178], R2 ;  /* 0x0001780201007387 */ /* 0x0041e20000100a00 */
[----:B---3--:R-:W-:-:S03]  /*67b0*/  IMAD.MOV.U32 R41, RZ, RZ, R15 ;  /* 0x000000ffff297224 */ /* 0x008fc600078e000f */
[----:B------:R-:W2:Y:S01]  /*67c0*/  LDL.LU R15, [R1+0x28] ;  /* 0x00002800010f7983 */ /* 0x000ea20000300800 */
[----:B----4-:R-:W-:-:S03]  /*67d0*/  IMAD.MOV.U32 R40, RZ, RZ, R14 ;  /* 0x000000ffff287224 */ /* 0x010fc600078e000e */
[----:B------:R-:W2:Y:S01]  /*67e0*/  LDL.LU R14, [R1+0x2c] ;  /* 0x00002c00010e7983 */ /* 0x000ea20000300800 */
[----:B------:R-:W-:Y:S01]  /*67f0*/  PRMT R17, RZ, 0x7610, R17 ;  /* 0x00007610ff117816 */ /* 0x000fe20000000011 */
[----:B------:R-:W-:-:S05]  /*6800*/  IMAD.WIDE R24, R28, 0x2, R2 ;  /* 0x000000021c187825 */ /* 0x000fca00078e0202 */
[----:B------:R1:W3:Y:S02]  /*6810*/  @!P0 LDG.E.U16 R17, [R18.64] ;  /* 0x0000000612118981 */ /* 0x0002e4000c1e1500 */
[----:B-1----:R-:W-:Y:S02]  /*6820*/  PRMT R18, RZ, 0x7610, R18 ;  /* 0x00007610ff127816 */ /* 0x002fe40000000012 */
[----:B------:R-:W-:-:S04]  /*6830*/  PRMT R19, RZ, 0x7610, R19 ;  /* 0x00007610ff137816 */ /* 0x000fc80000000013 */
[----:B------:R1:W4:Y:S01]  /*6840*/  @!P0 LDG.E.U16 R18, [R24.64] ;  /* 0x0000000618128981 */ /* 0x000322000c1e1500 */
[----:B0-----:R-:W-:-:S03]  /*6850*/  IMAD.MOV.U32 R3, RZ, RZ, R27 ;  /* 0x000000ffff037224 */ /* 0x001fc600078e001b */
[----:B------:R-:W-:Y:S01]  /*6860*/  STL.64 [R1+0xc8], R40 ;  /* 0x0000c82801007387 */ /* 0x000fe20000100a00 */
[----:B------:R-:W-:-:S03]  /*6870*/  IMAD.MOV.U32 R2, RZ, RZ, R26 ;  /* 0x000000ffff027224 */ /* 0x000fc600078e001a */
[----:B------:R-:W3:Y:S01]  /*6880*/  LDL.LU R29, [R1+0x34] ;  /* 0x00003400011d7983 */ /* 0x000ee20000300800 */
[----:B-1----:R-:W-:-:S03]  /*6890*/  IMAD.WIDE R24, R28, 0x2, R40 ;  /* 0x000000021c187825 */ /* 0x002fc600078e0228 */
[----:B------:R0:W-:Y:S01]  /*68a0*/  STL.64 [R1+0xc0], R2 ;  /* 0x0000c00201007387 */ /* 0x0001e20000100a00 */
[----:B------:R-:W-:-:S03]  /*68b0*/  IMAD.WIDE R26, R28, 0x2, R2 ;  /* 0x000000021c1a7825 */ /* 0x000fc600078e0202 */
[----:B------:R1:W4:Y:S02]  /*68c0*/  @!P0 LDG.E.U16 R19, [R24.64] ;  /* 0x0000000618138981 */ /* 0x000324000c1e1500 */
[----:B-1----:R-:W-:Y:S01]  /*68d0*/  PRMT R24, RZ, 0x7610, R24 ;  /* 0x00007610ff187816 */ /* 0x002fe20000000018 */
[----:B0-----:R-:W-:Y:S02]  /*68e0*/  IMAD.MOV.U32 R3, RZ, RZ, R13 ;  /* 0x000000ffff037224 */ /* 0x001fe400078e000d */
[----:B------:R-:W4:Y:S01]  /*68f0*/  LDL.LU R13, [R1+0x38] ;  /* 0x00003800010d7983 */ /* 0x000f220000300800 */
[----:B------:R-:W-:-:S03]  /*6900*/  IMAD.MOV.U32 R2, RZ, RZ, R12 ;  /* 0x000000ffff027224 */ /* 0x000fc600078e000c */
[----:B------:R0:W4:Y:S04]  /*6910*/  @!P0 LDG.E.U16 R24, [R26.64] ;  /* 0x000000061a188981 */ /* 0x000128000c1e1500 */
[----:B------:R-:W4:Y:S04]  /*6920*/  LDL.LU R12, [R1+0x3c] ;  /* 0x00003c00010c7983 */ /* 0x000f280000300800 */
[----:B------:R1:W-:Y:S01]  /*6930*/  STL.64 [R1+0x180], R2 ;  /* 0x0001800201007387 */ /* 0x0003e20000100a00 */
[----:B0-----:R-:W-:-:S03]  /*6940*/  IMAD.WIDE R26, R28, 0x2, R2 ;  /* 0x000000021c1a7825 */ /* 0x001fc600078e0202 */
[----:B-1----:R-:W4:Y:S04]  /*6950*/  LDL.LU R3, [R1+0x30] ;  /* 0x0000300001037983 */ /* 0x002f280000300800 */
[----:B--2---:R0:W-:Y:S01]  /*6960*/  STL.64 [R1+0xb8], R14 ;  /* 0x0000b80e01007387 */ /* 0x0041e20000100a00 */
[----:B------:R-:W-:-:S03]  /*6970*/  IMAD.WIDE R40, R28, 0x2, R14 ;  /* 0x000000021c287825 */ /* 0x000fc600078e020e */
[----:B0-----:R-:W2:Y:S04]  /*6980*/  LDL.LU R15, [R1+0x40] ;  /* 0x00004000010f7983 */ /* 0x001ea80000300800 */
[----:B------:R-:W2:Y:S01]  /*6990*/  LDL.LU R14, [R1+0x44] ;  /* 0x00004400010e7983 */ /* 0x000ea20000300800 */
[----:B------:R-:W-:-:S06]  /*69a0*/  PRMT R25, RZ, 0x7610, R25 ;  /* 0x00007610ff197816 */ /* 0x000fcc0000000019 */
[----:B------:R0:W2:Y:S01]  /*69b0*/  @!P0 LDG.E.U16 R25, [R26.64] ;  /* 0x000000061a198981 */ /* 0x0000a2000c1e1500 */
[----:B---3--:R-:W-:Y:S01]  /*69c0*/  IMAD.MOV.U32 R2, RZ, RZ, R29 ;  /* 0x000000ffff027224 */ /* 0x008fe200078e001d */
[----:B0-----:R-:W-:-:S06]  /*69d0*/  PRMT R26, RZ, 0x7610, R26 ;  /* 0x00007610ff1a7816 */ /* 0x001fcc000000001a */
[----:B------:R0:W3:Y:S04]  /*69e0*/  @!P0 LDG.E.U16 R26, [R40.64] ;  /* 0x00000006281a8981 */ /* 0x0000e8000c1e1500 */
[----:B------:R-:W-:Y:S04]  /*69f0*/  STS.U16 [R124], R43 ;  /* 0x0000002b7c007388 */ /* 0x000fe80000000400 */
[----:B------:R-:W-:Y:S01]  /*6a00*/  STS.U16 [R124+0x1000], R42 ;  /* 0x0010002a7c007388 */ /* 0x000fe20000000400 */
[----:B------:R-:W-:-:S03]  /*6a10*/  PRMT R27, RZ, 0x7610, R27 ;  /* 0x00007610ff1b7816 */ /* 0x000fc6000000001b */
[----:B----4-:R1:W-:Y:S01]  /*6a20*/  STL.64 [R1+0xb0], R2 ;  /* 0x0000b00201007387 */ /* 0x0103e20000100a00 */
[----:B0-----:R-:W-:-:S03]  /*6a30*/  IMAD.WIDE R40, R28, 0x2, R2 ;  /* 0x000000021c287825 */ /* 0x001fc600078e0202 */
[----:B------:R-:W4:Y:S04]  /*6a40*/  LDL.LU R29, [R1+0x4c] ;  /* 0x00004c00011d7983 */ /* 0x000f280000300800 */
[----:B------:R0:W3:Y:S01]  /*6a50*/  @!P0 LDG.E.U16 R27, [R40.64] ;  /* 0x00000006281b8981 */ /* 0x0000e2000c1e1500 */
[----:B-1----:R-:W-:Y:S02]  /*6a60*/  IMAD.MOV.U32 R2, RZ, RZ, R12 ;  /* 0x000000ffff027224 */ /* 0x002fe400078e000c */
[----:B------:R-:W-:Y:S02]  /*6a70*/  IMAD.MOV.U32 R3, RZ, RZ, R13 ;  /* 0x000000ffff037224 */ /* 0x000fe400078e000d */
[----:B------:R-:W3:Y:S02]  /*6a80*/  LDL.LU R13, [R1+0x50] ;  /* 0x00005000010d7983 */ /* 0x000ee40000300800 */
[----:B------:R-:W-:-:S02]  /*6a90*/  IMAD.WIDE R42, R28, 0x2, R2 ;  /* 0x000000021c2a7825 */ /* 0x000fc400078e0202 */
[----:B------:R-:W3:Y:S04]  /*6aa0*/  LDL.LU R12, [R1+0x54] ;  /* 0x00005400010c7983 */ /* 0x000ee80000300800 */
[----:B------:R1:W-:Y:S04]  /*6ab0*/  STL.64 [R1+0x188], R2 ;  /* 0x0001880201007387 */ /* 0x0003e80000100a00 */
[----:B-1----:R-:W3:Y:S01]  /*6ac0*/  LDL.LU R3, [R1+0x48] ;  /* 0x0000480001037983 */ /* 0x002ee20000300800 */
[----:B0-----:R-:W-:-:S06]  /*6ad0*/  PRMT R40, RZ, 0x7610, R40 ;  /* 0x00007610ff287816 */ /* 0x001fcc0000000028 */
[----:B------:R0:W3:Y:S04]  /*6ae0*/  @!P0 LDG.E.U16 R40, [R42.64] ;  /* 0x000000062a288981 */ /* 0x0000e8000c1e1500 */
[----:B--2---:R1:W-:Y:S01]  /*6af0*/  STL.64 [R1+0xa8], R14 ;  /* 0x0000a80e01007387 */ /* 0x0043e20000100a00 */
[----:B0-----:R-:W-:-:S03]  /*6b00*/  IMAD.WIDE R42, R28, 0x2, R14 ;  /* 0x000000021c2a7825 */ /* 0x001fc600078e020e */
[----:B-1----:R-:W2:Y:S04]  /*6b10*/  LDL.LU R15, [R1+0x58] ;  /* 0x00005800010f7983 */ /* 0x002ea80000300800 */
[----:B------:R-:W2:Y:S01]  /*6b20*/  LDL.LU R14, [R1+0x5c] ;  /* 0x00005c00010e7983 */ /* 0x000ea20000300800 */
[----:B------:R-:W-:-:S03]  /*6b30*/  PRMT R41, RZ, 0x7610, R41 ;  /* 0x00007610ff297816 */ /* 0x000fc60000000029 */
[----:B------:R-:W-:Y:S04]  /*6b40*/  STS.U16 [R124+0x2000], R53 ;  /* 0x002000357c007388 */ /* 0x000fe80000000400 */
[----:B------:R0:W2:Y:S04]  /*6b50*/  @!P0 LDG.E.U16 R41, [R42.64] ;  /* 0x000000062a298981 */ /* 0x0000a8000c1e1500 */
[----:B------:R1:W-:Y:S01]  /*6b60*/  STS.U16 [R124+0x3000], R52 ;  /* 0x003000347c007388 */ /* 0x0003e20000000400 */
[----:B0-----:R-:W-:-:S03]  /*6b70*/  PRMT R42, RZ, 0x7610, R42 ;  /* 0x00007610ff2a7816 */ /* 0x001fc6000000002a */
[----:B------:R-:W-:Y:S01]  /*6b80*/  STS.U16 [R124+0x4000], R55 ;  /* 0x004000377c007388 */ /* 0x000fe20000000400 */
[----:B----4-:R-:W-:-:S03]  /*6b90*/  IMAD.MOV.U32 R2, RZ, RZ, R29 ;  /* 0x000000ffff027224 */ /* 0x010fc600078e001d */
[----:B------:R-:W-:Y:S04]  /*6ba0*/  STS.U16 [R124+0x5000], R54 ;  /* 0x005000367c007388 */ /* 0x000fe80000000400 */
[----:B---3--:R0:W-:Y:S01]  /*6bb0*/  STL.64 [R1+0xa0], R2 ;  /* 0x0000a00201007387 */ /* 0x0081e20000100a00 */
[----:B-1----:R-:W-:-:S03]  /*6bc0*/  IMAD.WIDE R52, R28, 0x2, R2 ;  /* 0x000000021c347825 */ /* 0x002fc600078e0202 */
[----:B------:R-:W3:Y:S04]  /*6bd0*/  LDL.LU R29, [R1+0x64] ;  /* 0x00006400011d7983 */ /* 0x000ee80000300800 */
[----:B------:R1:W4:Y:S01]  /*6be0*/  @!P0 LDG.E.U16 R42, [R52.64] ;  /* 0x00000006342a8981 */ /* 0x000322000c1e1500 */
[----:B0-----:R-:W-:Y:S02]  /*6bf0*/  IMAD.MOV.U32 R2, RZ, RZ, R12 ;  /* 0x000000ffff027224 */ /* 0x001fe400078e000c */
[----:B------:R-:W-:Y:S02]  /*6c00*/  IMAD.MOV.U32 R3, RZ, RZ, R13 ;  /* 0x000000ffff037224 */ /* 0x000fe400078e000d */
[----:B------:R-:W4:Y:S02]  /*6c10*/  LDL.LU R13, [R1+0x68] ;  /* 0x00006800010d7983 */ /* 0x000f240000300800 */
[----:B-1----:R-:W-:-:S02]  /*6c20*/  IMAD.WIDE R52, R28, 0x2, R2 ;  /* 0x000000021c347825 */ /* 0x002fc400078e0202 */
[----:B------:R-:W4:Y:S04]  /*6c30*/  LDL.LU R12, [R1+0x6c] ;  /* 0x00006c00010c7983 */ /* 0x000f280000300800 */
[----:B------:R0:W-:Y:S04]  /*6c40*/  STL.64 [R1+0x190], R2 ;  /* 0x0001900201007387 */ /* 0x0001e80000100a00 */
[----:B0-----:R-:W4:Y:S04]  /*6c50*/  LDL.LU R3, [R1+0x60] ;  /* 0x0000600001037983 */ /* 0x001f280000300800 */
[----:B--2---:R0:W-:Y:S01]  /*6c60*/  STL.64 [R1+0x98], R14 ;  /* 0x0000980e01007387 */ /* 0x0041e20000100a00 */
[----:B------:R-:W-:-:S03]  /*6c70*/  IMAD.WIDE R54, R28, 0x2, R14 ;  /* 0x000000021c367825 */ /* 0x000fc600078e020e */
[----:B0-----:R-:W2:Y:S04]  /*6c80*/  LDL.LU R15, [R1+0x70] ;  /* 0x00007000010f7983 */ /* 0x001ea80000300800 */
[----:B------:R-:W2:Y:S01]  /*6c90*/  LDL.LU R14, [R1+0x74] ;  /* 0x00007400010e7983 */ /* 0x000ea20000300800 */
[----:B------:R-:W-:-:S06]  /*6ca0*/  PRMT R43, RZ, 0x7610, R43 ;  /* 0x00007610ff2b7816 */ /* 0x000fcc000000002b */
[----:B------:R0:W2:Y:S02]  /*6cb0*/  @!P0 LDG.E.U16 R43, [R52.64] ;  /* 0x00000006342b8981 */ /* 0x0000a4000c1e1500 */
[----:B0-----:R-:W-:-:S06]  /*6cc0*/  PRMT R52, RZ, 0x7610, R52 ;  /* 0x00007610ff347816 */ /* 0x001fcc0000000034 */
[----:B------:R0:W2:Y:S04]  /*6cd0*/  @!P0 LDG.E.U16 R52, [R54.64] ;  /* 0x0000000636348981 */ /* 0x0000a8000c1e1500 */
[----:B------:R-:W-:Y:S04]  /*6ce0*/  STS.U16 [R124+0x6000], R57 ;  /* 0x006000397c007388 */ /* 0x000fe80000000400 */
[----:B------:R-:W-:Y:S01]  /*6cf0*/  STS.U16 [R124+0x7000], R56 ;  /* 0x007000387c007388 */ /* 0x000fe20000000400 */
[----:B------:R-:W-:Y:S01]  /*6d00*/  PRMT R53, RZ, 0x7610, R53 ;  /* 0x00007610ff357816 */ /* 0x000fe20000000035 */
[----:B---3--:R-:W-:-:S05]  /*6d10*/  IMAD.MOV.U32 R2, RZ, RZ, R29 ;  /* 0x000000ffff027224 */ /* 0x008fca00078e001d */
[----:B----4-:R1:W-:Y:S01]  /*6d20*/  STL.64 [R1+0x90], R2 ;  /* 0x0000900201007387 */ /* 0x0103e20000100a00 */
[----:B0-----:R-:W-:-:S03]  /*6d30*/  IMAD.WIDE R54, R28, 0x2, R2 ;  /* 0x000000021c367825 */ /* 0x001fc600078e0202 */
[----:B------:R-:W3:Y:S04]  /*6d40*/  LDL.LU R29, [R1+0x7c] ;  /* 0x00007c00011d7983 */ /* 0x000ee80000300800 */
[----:B------:R0:W4:Y:S01]  /*6d50*/  @!P0 LDG.E.U16 R53, [R54.64] ;  /* 0x0000000636358981 */ /* 0x000122000c1e1500 */
[----:B-1----:R-:W-:Y:S02]  /*6d60*/  IMAD.MOV.U32 R2, RZ, RZ, R12 ;  /* 0x000000ffff027224 */ /* 0x002fe400078e000c */
[----:B------:R-:W-:Y:S02]  /*6d70*/  IMAD.MOV.U32 R3, RZ, RZ, R13 ;  /* 0x000000ffff037224 */ /* 0x000fe400078e000d */
[----:B------:R-:W4:Y:S02]  /*6d80*/  LDL.LU R13, [R1+0xe0] ;  /* 0x0000e000010d7983 */ /* 0x000f240000300800 */
[----:B------:R-:W-:-:S02]  /*6d90*/  IMAD.WIDE R56, R28, 0x2, R2 ;  /* 0x000000021c387825 */ /* 0x000fc400078e0202 */
[----:B------:R-:W4:Y:S04]  /*6da0*/  LDL.LU R12, [R1+0xe4] ;  /* 0x0000e400010c7983 */ /* 0x000f280000300800 */
[----:B------:R1:W-:Y:S01]  /*6db0*/  STL.64 [R1+0x198], R2 ;  /* 0x0001980201007387 */ /* 0x0003e20000100a00 */
[----:B0-----:R-:W-:-:S06]  /*6dc0*/  PRMT R54, RZ, 0x7610, R54 ;  /* 0x00007610ff367816 */ /* 0x001fcc0000000036 */
[----:B------:R0:W4:Y:S04]  /*6dd0*/  @!P0 LDG.E.U16 R54, [R56.64] ;  /* 0x0000000638368981 */ /* 0x000128000c1e1500 */
[----:B-1----:R-:W4:Y:S04]  /*6de0*/  LDL.LU R3, [R1+0x78] ;  /* 0x0000780001037983 */ /* 0x002f280000300800 */
        /* <DEDUP_REMOVED lines=9> */
[----:B------:R-:W-:Y:S04]  /*6e80*/  STS.U16 [R124+0xa000], R61 ;  /* 0x00a0003d7c007388 */ /* 0x000fe80000000400 */
[----:B------:R-:W-:Y:S01]  /*6e90*/  STS.U16 [R124+0xb000], R60 ;  /* 0x00b0003c7c007388 */ /* 0x000fe20000000400 */
[----:B---3--:R-:W-:-:S05]  /*6ea0*/  IMAD.MOV.U32 R2, RZ, RZ, R29 ;  /* 0x000000ffff027224 */ /* 0x008fca00078e001d */
[----:B----4-:R0:W-:Y:S01]  /*6eb0*/  STL.64 [R1+0x80], R2 ;  /* 0x0000800201007387 */ /* 0x0101e20000100a00 */
        /* <DEDUP_REMOVED lines=16> */
[----:B0-----:R-:W-:Y:S02]  /*6fc0*/  PRMT R58, RZ, 0x7610, R58 ;  /* 0x00007610ff3a7816 */ /* 0x001fe4000000003a */
[----:B------:R-:W-:-:S04]  /*6fd0*/  PRMT R59, RZ, 0x7610, R59 ;  /* 0x00007610ff3b7816 */ /* 0x000fc8000000003b */
[----:B------:R4:W2:Y:S04]  /*6fe0*/  @!P0 LDG.E.U16 R58, [R60.64] ;  /* 0x000000063c3a8981 */ /* 0x0008a8000c1e1500 */
[----:B------:R-:W-:Y:S04]  /*6ff0*/  STS.U16 [R124+0xc000], R63 ;  /* 0x00c0003f7c007388 */ /* 0x000fe80000000400 */
[----:B------:R-:W-:Y:S01]  /*7000*/  STS.U16 [R124+0xd000], R62 ;  /* 0x00d0003e7c007388 */ /* 0x000fe20000000400 */
[----:B---3--:R-:W-:-:S04]  /*7010*/  IMAD.MOV.U32 R2, RZ, RZ, R29 ;  /* 0x000000ffff027224 */ /* 0x008fc800078e001d */
[----:B----4-:R-:W-:Y:S01]  /*7020*/  IMAD.WIDE R60, R28, 0x2, R2 ;  /* 0x000000021c3c7825 */ /* 0x010fe200078e0202 */
[----:B------:R0:W-:Y:S04]  /*7030*/  STL.64 [R1+0x68], R2 ;  /* 0x0000680201007387 */ /* 0x0001e80000100a00 */
[----:B------:R-:W3:Y:S04]  /*7040*/  LDL.LU R29, [R1+0x10c] ;  /* 0x00010c00011d7983 */ /* 0x000ee80000300800 */
[----:B------:R1:W4:Y:S01]  /*7050*/  @!P0 LDG.E.U16 R59, [R60.64] ;  /* 0x000000063c3b8981 */ /* 0x000322000c1e1500 */
[----:B0-----:R-:W-:-:S02]  /*7060*/  IMAD.MOV.U32 R2, RZ, RZ, R12 ;  /* 0x000000ffff027224 */ /* 0x001fc400078e000c */
[----:B------:R-:W-:Y:S02]  /*7070*/  IMAD.MOV.U32 R3, RZ, RZ, R13 ;  /* 0x000000ffff037224 */ /* 0x000fe400078e000d */
[----:B------:R-:W4:Y:S01]  /*7080*/  LDL.LU R13, [R1+0x110] ;  /* 0x00011000010d7983 */ /* 0x000f220000300800 */
[----:B-1----:R-:W-:Y:S01]  /*7090*/  PRMT R60, RZ, 0x7610, R60 ;  /* 0x00007610ff3c7816 */ /* 0x002fe2000000003c */
[C---:B------:R-:W-:Y:S02]  /*70a0*/  IMAD.WIDE R62, R28.reuse, 0x2, R2 ;  /* 0x000000021c3e7825 */ /* 0x040fe400078e0202 */
[----:B------:R-:W4:Y:S04]  /*70b0*/  LDL.LU R12, [R1+0x114] ;  /* 0x00011400010c7983 */ /* 0x000f280000300800 */
[----:B------:R0:W-:Y:S04]  /*70c0*/  STL.64 [R1+0x1a8], R2 ;  /* 0x0001a80201007387 */ /* 0x0001e80000100a00 */
[----:B------:R1:W4:Y:S04]  /*70d0*/  @!P0 LDG.E.U16 R60, [R62.64] ;  /* 0x000000063e3c8981 */ /* 0x000328000c1e1500 */
[----:B0-----:R-:W4:Y:S04]  /*70e0*/  LDL.LU R3, [R1+0x108] ;  /* 0x0001080001037983 */ /* 0x001f280000300800 */
[----:B--2---:R0:W-:Y:S01]  /*70f0*/  STL.64 [R1+0x58], R14 ;  /* 0x0000580e01007387 */ /* 0x0041e20000100a00 */
[----:B-1----:R-:W-:-:S03]  /*7100*/  IMAD.WIDE R62, R28, 0x2, R14 ;  /* 0x000000021c3e7825 */ /* 0x002fc600078e020e */
[----:B0-----:R-:W2:Y:S04]  /*7110*/  LDL.LU R15, [R1+0x118] ;  /* 0x00011800010f7983 */ /* 0x001ea80000300800 */
[----:B------:R-:W2:Y:S01]  /*7120*/  LDL.LU R14, [R1+0x11c] ;  /* 0x00011c00010e7983 */ /* 0x000ea20000300800 */
[----:B------:R-:W-:-:S03]  /*7130*/  PRMT R61, RZ, 0x7610, R61 ;  /* 0x00007610ff3d7816 */ /* 0x000fc6000000003d */
[----:B------:R0:W-:Y:S04]  /*7140*/  STS.U16 [R124+0xf000], R72 ;  /* 0x00f000487c007388 */ /* 0x0001e80000000400 */
[----:B------:R4:W2:Y:S01]  /*7150*/  @!P0 LDG.E.U16 R61, [R62.64] ;  /* 0x000000063e3d8981 */ /* 0x0008a2000c1e1500 */
[----:B0-----:R-:W-:-:S03]  /*7160*/  PRMT R72, RZ, 0x7610, R72 ;  /* 0x00007610ff487816 */ /* 0x001fc60000000048 */
[----:B------:R-:W-:Y:S01]  /*7170*/  STS.U16 [R124+0xe000], R73 ;  /* 0x00e000497c007388 */ /* 0x000fe20000000400 */
[----:B---3--:R-:W-:Y:S01]  /*7180*/  IMAD.MOV.U32 R2, RZ, RZ, R29 ;  /* 0x000000ffff027224 */ /* 0x008fe200078e001d */
[----:B------:R-:W-:-:S05]  /*7190*/  LOP3.LUT R29, R124, 0x20, RZ, 0x3c, !PT ;  /* 0x000000207c1d7812 */ /* 0x000fca00078e3cff */
[----:B------:R0:W-:Y:S02]  /*71a0*/  STS.U16 [R29+0x400], R71 ;  /* 0x000400471d007388 */ /* 0x0001e40000000400 */
[----:B0-----:R-:W-:Y:S01]  /*71b0*/  PRMT R71, RZ, 0x7610, R71 ;  /* 0x00007610ff477816 */ /* 0x001fe20000000047 */
[----:B----4-:R-:W-:Y:S01]  /*71c0*/  IMAD.WIDE R62, R28, 0x2, R2 ;  /* 0x000000021c3e7825 */ /* 0x010fe200078e0202 */
[----:B------:R0:W-:Y:S04]  /*71d0*/  STL.64 [R1+0x1b0], R2 ;  /* 0x0001b00201007387 */ /* 0x0001e80000100a00 */
[----:B------:R1:W3:Y:S01]  /*71e0*/  @!P0 LDG.E.U16 R72, [R62.64] ;  /* 0x000000063e488981 */ /* 0x0002e2000c1e1500 */
[----:B0-----:R-:W-:Y:S02]  /*71f0*/  IMAD.MOV.U32 R2, RZ, RZ, R12 ;  /* 0x000000ffff027224 */ /* 0x001fe400078e000c */
[----:B------:R-:W-:-:S02]  /*7200*/  IMAD.MOV.U32 R3, RZ, RZ, R13 ;  /* 0x000000ffff037224 */ /* 0x000fc400078e000d */
[----:B------:R-:W4:Y:S02]  /*7210*/  LDL.LU R13, [R1+0x128] ;  /* 0x00012800010d7983 */ /* 0x000f240000300800 */
[----:B-1----:R-:W-:Y:S02]  /*7220*/  IMAD.WIDE R62, R28, 0x2, R2 ;  /* 0x000000021c3e7825 */ /* 0x002fe400078e0202 */
[----:B------:R-:W3:Y:S04]  /*7230*/  LDL.LU R12, [R1+0x12c] ;  /* 0x00012c00010c7983 */ /* 0x000ee80000300800 */
[----:B------:R2:W-:Y:S04]  /*7240*/  STL.64 [R1+0x48], R2 ;  /* 0x0000480201007387 */ /* 0x0005e80000100a00 */
[----:B------:R0:W3:Y:S01]  /*7250*/  @!P0 LDG.E.U16 R71, [R62.64] ;  /* 0x000000063e478981 */ /* 0x0000e2000c1e1500 */
[----:B--2---:R-:W-:-:S03]  /*7260*/  IMAD.MOV.U32 R3, RZ, RZ, R15 ;  /* 0x000000ffff037224 */ /* 0x004fc600078e000f */
[----:B------:R-:W2:Y:S01]  /*7270*/  LDL.LU R15, [R1+0x130] ;  /* 0x00013000010f7983 */ /* 0x000ea20000300800 */
[----:B------:R-:W-:-:S03]  /*7280*/  IMAD.MOV.U32 R2, RZ, RZ, R14 ;  /* 0x000000ffff027224 */ /* 0x000fc600078e000e */
[----:B------:R-:W2:Y:S01]  /*7290*/  LDL.LU R14, [R1+0x134] ;  /* 0x00013400010e7983 */ /* 0x000ea20000300800 */
[----:B0-----:R-:W-:-:S03]  /*72a0*/  IMAD.WIDE R62, R28, 0x2, R2 ;  /* 0x000000021c3e7825 */ /* 0x001fc600078e0202 */
[----:B------:R0:W-:Y:S04]  /*72b0*/  STL.64 [R1+0x1b8], R2 ;  /* 0x0001b80201007387 */ /* 0x0001e80000100a00 */
[----:B0-----:R-:W2:Y:S04]  /*72c0*/  LDL.LU R2, [R1+0x120] ;  /* 0x0001200001027983 */ /* 0x001ea80000300800 */
[----:B------:R-:W2:Y:S04]  /*72d0*/  LDL.LU R3, [R1+0x124] ;  /* 0x0001240001037983 */ /* 0x000ea80000300800 */
[----:B------:R0:W-:Y:S02]  /*72e0*/  STS.U16 [R29+0x1400], R70 ;  /* 0x001400461d007388 */ /* 0x0001e40000000400 */
[----:B0-----:R-:W-:-:S06]  /*72f0*/  PRMT R70, RZ, 0x7610, R70 ;  /* 0x00007610ff467816 */ /* 0x001fcc0000000046 */
[----:B------:R0:W3:Y:S04]  /*7300*/  @!P0 LDG.E.U16 R70, [R62.64] ;  /* 0x000000063e468981 */ /* 0x0000e8000c1e1500 */
[----:B------:R1:W-:Y:S02]  /*7310*/  STS.U16 [R29+0x2400], R69 ;  /* 0x002400451d007388 */ /* 0x0003e40000000400 */
[----:B-1----:R-:W-:Y:S02]  /*7320*/  PRMT R69, RZ, 0x7610, R69 ;  /* 0x00007610ff457816 */ /* 0x002fe40000000045 */
[----:B------:R1:W-:Y:S02]  /*7330*/  STS.U16 [R29+0x3400], R68 ;  /* 0x003400441d007388 */ /* 0x0003e40000000400 */
[----:B-1----:R-:W-:-:S02]  /*7340*/  PRMT R68, RZ, 0x7610, R68 ;  /* 0x00007610ff447816 */ /* 0x002fc40000000044 */
[----:B------:R-:W-:Y:S01]  /*7350*/  STS.U16 [R29+0x4400], R67 ;  /* 0x004400431d007388 */ /* 0x000fe20000000400 */
[----:B--2---:R-:W-:-:S04]  /*7360*/  LOP3.LUT R3, R3, R2, RZ, 0x3c, !PT ;  /* 0x0000000203037212 */ /* 0x004fc800078e3cff */
[----:B------:R-:W-:-:S04]  /*7370*/  LOP3.LUT R2, R3, R2, RZ, 0x3c, !PT ;  /* 0x0000000203027212 */ /* 0x000fc800078e3cff */
[----:B------:R-:W-:-:S05]  /*7380*/  LOP3.LUT R3, R3, R2, RZ, 0x3c, !PT ;  /* 0x0000000203037212 */ /* 0x000fca00078e3cff */
[----:B------:R4:W-:Y:S01]  /*7390*/  STL.64 [R1+0x38], R2 ;  /* 0x0000380201007387 */ /* 0x0009e20000100a00 */
[----:B0-----:R-:W-:-:S05]  /*73a0*/  IMAD.WIDE R62, R28, 0x2, R2 ;  /* 0x000000021c3e7825 */ /* 0x001fca00078e0202 */
[----:B------:R0:W2:Y:S01]  /*73b0*/  @!P0 LDG.E.U16 R69, [R62.64] ;  /* 0x000000063e458981 */ /* 0x0000a2000c1e1500 */
[----:B----4-:R-:W-:Y:S02]  /*73c0*/  IMAD.MOV.U32 R3, RZ, RZ, R13 ;  /* 0x000000ffff037224 */ /* 0x010fe400078e000d */
[----:B---3--:R-:W-:Y:S01]  /*73d0*/  IMAD.MOV.U32 R2, RZ, RZ, R12 ;  /* 0x000000ffff027224 */ /* 0x008fe200078e000c */
[----:B------:R-:W3:Y:S04]  /*73e0*/  LDL.LU R13, [R1+0x138] ;  /* 0x00013800010d7983 */ /* 0x000ee80000300800 */
[----:B------:R-:W3:Y:S01]  /*73f0*/  LDL.LU R12, [R1+0x13c] ;  /* 0x00013c00010c7983 */ /* 0x000ee20000300800 */
[----:B0-----:R-:W-:-:S03]  /*7400*/  IMAD.WIDE R62, R28, 0x2, R2 ;  /* 0x000000021c3e7825 */ /* 0x001fc600078e0202 */
[----:B------:R0:W-:Y:S04]  /*7410*/  STL.64 [R1+0x1c0], R2 ;  /* 0x0001c00201007387 */ /* 0x0001e80000100a00 */
[----:B------:R1:W4:Y:S04]  /*7420*/  @!P0 LDG.E.U16 R68, [R62.64] ;  /* 0x000000063e448981 */ /* 0x000328000c1e1500 */
[----:B0-----:R-:W2:Y:S04]  /*7430*/  LDL.LU R2, [R1+0x144] ;  /* 0x0001440001027983 */ /* 0x001ea80000300800 */
[----:B------:R-:W2:Y:S01]  /*7440*/  LDL.LU R3, [R1+0x148] ;  /* 0x0001480001037983 */ /* 0x000ea20000300800 */
[----:B-1----:R-:W-:-:S02]  /*7450*/  IMAD.MOV.U32 R63, RZ, RZ, R15 ;  /* 0x000000ffff3f7224 */ /* 0x002fc400078e000f */
[----:B------:R-:W-:Y:S01]  /*7460*/  IMAD.MOV.U32 R62, RZ, RZ, R14 ;  /* 0x000000ffff3e7224 */ /* 0x000fe200078e000e */
[----:B------:R-:W4:Y:S04]  /*7470*/  LDL.LU R15, [R1+0x14c] ;  /* 0x00014c00010f7983 */ /* 0x000f280000300800 */
[----:B------:R-:W4:Y:S04]  /*7480*/  LDL.LU R14, [R1+0x150] ;  /* 0x00015000010e7983 */ /* 0x000f280000300800 */
[----:B------:R0:W-:Y:S04]  /*7490*/  STL.64 [R1+0x28], R62 ;  /* 0x0000283e01007387 */ /* 0x0001e80000100a00 */
[----:B------:R-:W4:Y:S01]  /*74a0*/  LDL.LU R29, [R1+0x154] ;  /* 0x00015400011d7983 */ /* 0x000f220000300800 */
[----:B0-----:R-:W-:-:S03]  /*74b0*/  IMAD.WIDE R62, R28, 0x2, R62 ;  /* 0x000000021c3e7825 */ /* 0x001fc600078e023e */
[----:B------:R-:W4:Y:S01]  /*74c0*/  LDL.LU R28, [R1+0x158] ;  /* 0x00015800011c7983 */ /* 0x000f220000300800 */
[----:B------:R-:W-:-:S06]  /*74d0*/  PRMT R67, RZ, 0x7610, R67 ;  /* 0x00007610ff437816 */ /* 0x000fcc0000000043 */
[----:B------:R0:W4:Y:S04]  /*74e0*/  @!P0 LDG.E.U16 R67, [R62.64] ;  /* 0x000000063e438981 */ /* 0x000128000c1e1500 */
[----:B0-----:R-:W0:Y:S01]  /*74f0*/  S2R R63, SR_TID.X ;  /* 0x00000000003f7919 */ /* 0x001e220000002100 */
[----:B------:R-:W-:-:S05]  /*7500*/  LOP3.LUT R62, R124, 0x20, RZ, 0x3c, !PT ;  /* 0x000000207c3e7812 */ /* 0x000fca00078e3cff */
[----:B------:R1:W-:Y:S02]  /*7510*/  STS.U16 [R62+0x5400], R66 ;  /* 0x005400423e007388 */ /* 0x0003e40000000400 */
[----:B-1----:R-:W-:Y:S02]  /*7520*/  PRMT R66, RZ, 0x7610, R66 ;  /* 0x00007610ff427816 */ /* 0x002fe40000000042 */
[----:B0-----:R-:W-:-:S05]  /*7530*/  LOP3.LUT R63, R63, 0x7f, RZ, 0xc0, !PT ;  /* 0x0000007f3f3f7812 */ /* 0x001fca00078ec0ff */
[----:B------:R-:W-:Y:S01]  /*7540*/  IMAD R63, R63, c[0x0][0x18c], RZ ;  /* 0x000063003f3f7a24 */ /* 0x000fe200078e02ff */
[----:B------:R-:W-:-:S03]  /*7550*/  PRMT R73, RZ, 0x7610, R73 ;  /* 0x00007610ff497816 */ /* 0x000fc60000000049 */
[----:B---3--:R-:W-:-:S05]  /*7560*/  IMAD.WIDE R62, R63, 0x2, R12 ;  /* 0x000000023f3e7825 */ /* 0x008fca00078e020c */
[----:B------:R0:W3:Y:S04]  /*7570*/  @!P0 LDG.E.U16 R66, [R62.64] ;  /* 0x000000063e428981 */ /* 0x0000e8000c1e1500 */
[----:B0-----:R-:W0:Y:S01]  /*7580*/  S2R R63, SR_TID.X ;  /* 0x00000000003f7919 */ /* 0x001e220000002100 */
[-C--:B--2---:R-:W-:Y:S02]  /*7590*/  LOP3.LUT R3, R3, R2.reuse, RZ, 0x3c, !PT ;  /* 0x0000000203037212 */ /* 0x084fe400078e3cff */
[----:B------:R-:W-:Y:S02]  /*75a0*/  LOP3.LUT R62, R124, 0x20, RZ, 0x3c, !PT ;  /* 0x000000207c3e7812 */ /* 0x000fe400078e3cff */
[----:B------:R-:W-:-:S04]  /*75b0*/  LOP3.LUT R2, R3, R2, RZ, 0x3c, !PT ;  /* 0x0000000203027212 */ /* 0x000fc800078e3cff */
[----:B------:R-:W-:Y:S01]  /*75c0*/  LOP3.LUT R3, R3, R2, RZ, 0x3c, !PT ;  /* 0x0000000203037212 */ /* 0x000fe200078e3cff */
[----:B------:R1:W-:Y:S01]  /*75d0*/  STS.U16 [R62+0x6400], R65 ;  /* 0x006400413e007388 */ /* 0x0003e20000000400 */
[----:B0-----:R-:W-:Y:S02]  /*75e0*/  LOP3.LUT R63, R63, 0x7f, RZ, 0xc0, !PT ;  /* 0x0000007f3f3f7812 */ /* 0x001fe400078ec0ff */
[----:B-1----:R-:W-:-:S03]  /*75f0*/  PRMT R65, RZ, 0x7610, R65 ;  /* 0x00007610ff417816 */ /* 0x002fc60000000041 */
[----:B------:R-:W-:-:S04]  /*7600*/  IMAD R63, R63, c[0x0][0x18c], RZ ;  /* 0x000063003f3f7a24 */ /* 0x000fc800078e02ff */
[----:B------:R-:W-:-:S05]  /*7610*/  IMAD.WIDE R62, R63, 0x2, R2 ;  /* 0x000000023f3e7825 */ /* 0x000fca00078e0202 */
[----:B------:R0:W2:Y:S04]  /*7620*/  @!P0 LDG.E.U16 R65, [R62.64] ;  /* 0x000000063e418981 */ /* 0x0000a8000c1e1500 */
[----:B0-----:R-:W0:Y:S01]  /*7630*/  S2R R63, SR_TID.X ;  /* 0x00000000003f7919 */ /* 0x001e220000002100 */
[----:B------:R-:W-:-:S05]  /*7640*/  LOP3.LUT R62, R124, 0x20, RZ, 0x3c, !PT ;  /* 0x000000207c3e7812 */ /* 0x000fca00078e3cff */
[----:B------:R1:W-:Y:S02]  /*7650*/  STS.U16 [R62+0x7400], R64 ;  /* 0x007400403e007388 */ /* 0x0003e40000000400 */
[----:B-1----:R-:W-:Y:S02]  /*7660*/  PRMT R64, RZ, 0x7610, R64 ;  /* 0x00007610ff407816 */ /* 0x002fe40000000040 */
[----:B0-----:R-:W-:-:S05]  /*7670*/  LOP3.LUT R63, R63, 0x7f, RZ, 0xc0, !PT ;  /* 0x0000007f3f3f7812 */ /* 0x001fca00078ec0ff */
[----:B------:R-:W-:-:S04]  /*7680*/  IMAD R63, R63, c[0x0][0x18c], RZ ;  /* 0x000063003f3f7a24 */ /* 0x000fc800078e02ff */
[----:B----4-:R-:W-:-:S05]  /*7690*/  IMAD.WIDE R62, R63, 0x2, R14 ;  /* 0x000000023f3e7825 */ /* 0x010fca00078e020e */
[----:B------:R0:W4:Y:S04]  /*76a0*/  @!P0 LDG.E.U16 R64, [R62.64] ;  /* 0x000000063e408981 */ /* 0x000128000c1e1500 */
[----:B0-----:R-:W0:Y:S01]  /*76b0*/  S2R R63, SR_TID.X ;  /* 0x00000000003f7919 */ /* 0x001e220000002100 */
[----:B------:R-:W-:-:S05]  /*76c0*/  LOP3.LUT R62, R124, 0x20, RZ, 0x3c, !PT ;  /* 0x000000207c3e7812 */ /* 0x000fca00078e3cff */
[----:B------:R1:W-:Y:S01]  /*76d0*/  STS.U16 [R62+0x8400], R116 ;  /* 0x008400743e007388 */ /* 0x0003e20000000400 */
[----:B0-----:R-:W-:-:S05]  /*76e0*/  LOP3.LUT R63, R63, 0x7f, RZ, 0xc0, !PT ;  /* 0x0000007f3f3f7812 */ /* 0x001fca00078ec0ff */
[----:B------:R-:W-:-:S04]  /*76f0*/  IMAD R63, R63, c[0x0][0x18c], RZ ;  /* 0x000063003f3f7a24 */ /* 0x000fc800078e02ff */
[----:B-1----:R-:W-:-:S05]  /*7700*/  IMAD.WIDE R62, R63, 0x2, R28 ;  /* 0x000000023f3e7825 */ /* 0x002fca00078e021c */
[----:B------:R0:W2:Y:S01]  /*7710*/  @!P0 LDG.E.U16 R73, [R62.64] ;  /* 0x000000063e498981 */ /* 0x0000a2000c1e1500 */
[C---:B------:R-:W-:Y:S02]  /*7720*/  LOP3.LUT R116, R124.reuse, 0x40, RZ, 0x3c, !PT ;  /* 0x000000407c747812 */ /* 0x040fe400078e3cff */
[----:B0-----:R-:W-:-:S05]  /*7730*/  LOP3.LUT R63, R124, 0x20, RZ, 0x3c, !PT ;  /* 0x000000207c3f7812 */ /* 0x001fca00078e3cff */
[----:B------:R-:W-:Y:S04]  /*7740*/  STS.U16 [R63+0x9400], R123 ;  /* 0x0094007b3f007388 */ /* 0x000fe80000000400 */
        /* <DEDUP_REMOVED lines=8> */
[----:B------:R0:W-:Y:S04]  /*77d0*/  STL.64 [R1+0x20], R12 ;  /* 0x0000200c01007387 */ /* 0x0001e80000100a00 */
[----:B------:R-:W-:Y:S04]  /*77e0*/  STS.U16 [R116+0x2800], R20 ;  /* 0x0028001474007388 */ /* 0x000fe80000000400 */
[----:B------:R-:W-:Y:S04]  /*77f0*/  STS.U16 [R116+0x3800], R21 ;  /* 0x0038001574007388 */ /* 0x000fe80000000400 */
[----:B0-----:R-:W2:Y:S04]  /*7800*/  LDL.LU.64 R12, [R1+0x220] ;  /* 0x00022000010c7983 */ /* 0x001ea80000300a00 */
[----:B------:R0:W-:Y:S04]  /*7810*/  STL.64 [R1+0x10], R14 ;  /* 0x0000100e01007387 */ /* 0x0001e80000100a00 */
[----:B------:R-:W-:Y:S04]  /*7820*/  STS.U16 [R116+0x4800], R22 ;  /* 0x0048001674007388 */ /* 0x000fe80000000400 */
[----:B------:R-:W-:Y:S04]  /*7830*/  STS.U16 [R116+0x5800], R23 ;  /* 0x0058001774007388 */ /* 0x000fe80000000400 */
[----:B0-----:R-:W2:Y:S04]  /*7840*/  LDL.LU.64 R14, [R1+0x218] ;  /* 0x00021800010e7983 */ /* 0x001ea80000300a00 */
[----:B------:R0:W-:Y:S04]  /*7850*/  STL.64 [R1+0x8], R28 ;  /* 0x0000081c01007387 */ /* 0x0001e80000100a00 */
[----:B------:R1:W-:Y:S04]  /*7860*/  STS.U16 [R116+0x6800], R32 ;  /* 0x0068002074007388 */ /* 0x0003e80000000400 */
[----:B------:R1:W-:Y:S04]  /*7870*/  STS.U16 [R116+0x7800], R33 ;  /* 0x0078002174007388 */ /* 0x0003e80000000400 */
[----:B0-----:R-:W2:Y:S01]  /*7880*/  LDL.LU.64 R28, [R1+0x210] ;  /* 0x00021000011c7983 */ /* 0x001ea20000300a00 */
[----:B------:R-:W-:-:S03]  /*7890*/  LOP3.LUT R9, R124, 0x60, RZ, 0x3c, !PT ;  /* 0x000000607c097812 */ /* 0x000fc600078e3cff */
[----:B------:R-:W2:Y:S04]  /*78a0*/  LDL.LU R30, [R1+0x20c] ;  /* 0x00020c00011e7983 */ /* 0x000ea80000300800 */
[----:B------:R0:W-:Y:S04]  /*78b0*/  STS.U16 [R116+0x8800], R34 ;  /* 0x0088002274007388 */ /* 0x0001e80000000400 */
[----:B------:R-:W2:Y:S04]  /*78c0*/  LDL.LU R31, [R1+0x208] ;  /* 0x00020800011f7983 */ /* 0x000ea80000300800 */
[----:B------:R-:W-:Y:S04]  /*78d0*/  STS.U16 [R116+0x9800], R122 ;  /* 0x0098007a74007388 */ /* 0x000fe80000000400 */
        /* <DEDUP_REMOVED lines=8> */
[----:B-1----:R-:W2:Y:S04]  /*7960*/  LDL.LU R32, [R1+0x1f4] ;  /* 0x0001f40001207983 */ /* 0x002ea80000300800 */
[----:B------:R-:W-:Y:S04]  /*7970*/  STS.U16 [R116+0xe800], R74 ;  /* 0x00e8004a74007388 */ /* 0x000fe80000000400 */
[----:B------:R-:W2:Y:S04]  /*7980*/  LDL.LU R33, [R1+0x1f0] ;  /* 0x0001f00001217983 */ /* 0x000ea80000300800 */
[----:B------:R-:W-:Y:S04]  /*7990*/  STS.U16 [R116+0xf800], R10 ;  /* 0x00f8000a74007388 */ /* 0x000fe80000000400 */
[----:B0-----:R-:W2:Y:S04]  /*79a0*/  LDL.LU R34, [R1+0x1ec] ;  /* 0x0001ec0001227983 */ /* 0x001ea80000300800 */
[----:B------:R0:W-:Y:S04]  /*79b0*/  STS.U16 [R9+0xc00], R35 ;  /* 0x000c002309007388 */ /* 0x0001e80000000400 */
[----:B------:R1:W-:Y:S04]  /*79c0*/  STS.U16 [R9+0x1c00], R48 ;  /* 0x001c003009007388 */ /* 0x0003e80000000400 */
[----:B------:R3:W-:Y:S04]  /*79d0*/  STS.U16 [R9+0x2c00], R49 ;  /* 0x002c003109007388 */ /* 0x0007e80000000400 */
[----:B0-----:R-:W2:Y:S04]  /*79e0*/  LDL.LU R35, [R1+0x1e8] ;  /* 0x0001e80001237983 */ /* 0x001ea80000300800 */
[----:B-1----:R-:W2:Y:S04]  /*79f0*/  LDL.LU R48, [R1+0x1e4] ;  /* 0x0001e40001307983 */ /* 0x002ea80000300800 */
[----:B---3--:R-:W3:Y:S04]  /*7a00*/  LDL.LU R49, [R1+0x1e0] ;  /* 0x0001e00001317983 */ /* 0x008ee80000300800 */
[----:B------:R0:W-:Y:S04]  /*7a10*/  STS.U16 [R9+0x3c00], R50 ;  /* 0x003c003209007388 */ /* 0x0001e80000000400 */
[----:B------:R1:W-:Y:S04]  /*7a20*/  STS.U16 [R9+0x4c00], R51 ;  /* 0x004c003309007388 */ /* 0x0003e80000000400 */
[----:B------:R1:W-:Y:S04]  /*7a30*/  STS.U16 [R9+0x5c00], R4 ;  /* 0x005c000409007388 */ /* 0x0003e80000000400 */
[----:B0-----:R-:W3:Y:S04]  /*7a40*/  LDL.LU R50, [R1+0x1dc] ;  /* 0x0001dc0001327983 */ /* 0x001ee80000300800 */
[----:B-1----:R-:W3:Y:S04]  /*7a50*/  LDL.LU R51, [R1+0x1d8] ;  /* 0x0001d80001337983 */ /* 0x002ee80000300800 */
[----:B------:R-:W3:Y:S04]  /*7a60*/  LDL.LU R4, [R1+0x1d4] ;  /* 0x0001d40001047983 */ /* 0x000ee80000300800 */
[----:B------:R0:W-:Y:S04]  /*7a70*/  STS.U16 [R9+0x6c00], R5 ;  /* 0x006c000509007388 */ /* 0x0001e80000000400 */
[----:B------:R1:W-:Y:S04]  /*7a80*/  STS.U16 [R9+0x7c00], R6 ;  /* 0x007c000609007388 */ /* 0x0003e80000000400 */
[----:B------:R1:W-:Y:S04]  /*7a90*/  STS.U16 [R9+0x8c00], R7 ;  /* 0x008c000709007388 */ /* 0x0003e80000000400 */
[----:B0-----:R-:W3:Y:S04]  /*7aa0*/  LDL.LU R5, [R1+0x1d0] ;  /* 0x0001d00001057983 */ /* 0x001ee80000300800 */
[----:B-1----:R-:W3:Y:S04]  /*7ab0*/  LDL.LU R6, [R1+0x1cc] ;  /* 0x0001cc0001067983 */ /* 0x002ee80000300800 */
[----:B------:R-:W3:Y:S04]  /*7ac0*/  LDL.LU R7, [R1+0x1c8] ;  /* 0x0001c80001077983 */ /* 0x000ee80000300800 */
[----:B------:R-:W3:Y:S04]  /*7ad0*/  LDL R116, [R1] ;  /* 0x0000000001747983 */ /* 0x000ee80000100800 */
[----:B------:R-:W-:Y:S04]  /*7ae0*/  STS.U16 [R9+0x9c00], R121 ;  /* 0x009c007909007388 */ /* 0x000fe80000000400 */
[----:B------:R-:W-:Y:S04]  /*7af0*/  STS.U16 [R9+0xac00], R118 ;  /* 0x00ac007609007388 */ /* 0x000fe80000000400 */
[----:B------:R-:W-:Y:S04]  /*7b00*/  STS.U16 [R9+0xbc00], R94 ;  /* 0x00bc005e09007388 */ /* 0x000fe80000000400 */
[----:B------:R-:W-:Y:S04]  /*7b10*/  STS.U16 [R9+0xcc00], R79 ;  /* 0x00cc004f09007388 */ /* 0x000fe80000000400 */
[----:B------:R-:W-:Y:S04]  /*7b20*/  STS.U16 [R9+0xdc00], R76 ;  /* 0x00dc004c09007388 */ /* 0x000fe80000000400 */
[----:B------:R-:W-:Y:S04]  /*7b30*/  STS.U16 [R9+0xec00], R8 ;  /* 0x00ec000809007388 */ /* 0x000fe80000000400 */
[----:B------:R0:W-:Y:S04]  /*7b40*/  STS.U16 [R9+0xfc00], R11 ;  /* 0x00fc000b09007388 */ /* 0x0001e80000000400 */
[----:B------:R-:W-:Y:S01]  /*7b50*/  STS.U16 [R125+0x10000], R16 ;  /* 0x010000107d007388 */ /* 0x000fe20000000400 */
[----:B0-----:R-:W-:-:S03]  /*7b60*/  LOP3.LUT R9, R125, 0x40, RZ, 0x3c, !PT ;  /* 0x000000407d097812 */ /* 0x001fc600078e3cff */
        /* <DEDUP_REMOVED lines=14> */
[----:B----4-:R-:W-:Y:S04]  /*7c50*/  STS.U16 [R125+0x17800], R64 ;  /* 0x017800407d007388 */ /* 0x010fe80000000400 */
        /* <DEDUP_REMOVED lines=14> */
[----:B--2---:R-:W-:Y:S04]  /*7d40*/  STS.U16 [R9+0x17400], R65 ;  /* 0x0174004109007388 */ /* 0x004fe80000000400 */
[----:B------:R-:W-:Y:S04]  /*7d50*/  STS.U16 [R9+0x17c00], R73 ;  /* 0x017c004909007388 */ /* 0x000fe80000000400 */
[----:B------:R-:W-:Y:S06]  /*7d60*/  BAR.SYNC.DEFER_BLOCKING 0x0 ;  /* 0x0000000000007b1d */ /* 0x000fec0000010000 */
[----:B-----5:R-:W-:Y:S04]  /*7d70*/  LDSM.16.MT88.4 R92, [R0+0x80] ;  /* 0x00008000005c783b */ /* 0x020fe80000004200 */
[----:B------:R-:W-:Y:S04]  /*7d80*/  LDSM.16.MT88.4 R40, [R0] ;  /* 0x000000000028783b */ /* 0x000fe80000004200 */
[----:B------:R-:W-:Y:S04]  /*7d90*/  LDSM.16.MT88.4 R52, [R0+0x2080] ;  /* 0x002080000034783b */ /* 0x000fe80000004200 */
[----:B------:R-:W-:Y:S04]  /*7da0*/  LDSM.16.MT88.4 R16, [R0+0x2000] ;  /* 0x002000000010783b */ /* 0x000fe80000004200 */
[----:B------:R-:W-:Y:S04]  /*7db0*/  LDSM.16.MT88.4 R76, [R0+0x100] ;  /* 0x00010000004c783b */ /* 0x000fe80000004200 */
[----:B------:R-:W-:Y:S04]  /*7dc0*/  LDSM.16.MT88.4 R56, [R0+0x180] ;  /* 0x000180000038783b */ /* 0x000fe80000004200 */
[----:B---3--:R-:W0:Y:S04]  /*7dd0*/  LDSM.16.M88.4 R72, [R116+0x10000] ;  /* 0x010000007448783b */ /* 0x008e280000000200 */
[----:B------:R-:W1:Y:S04]  /*7de0*/  LDSM.16.M88.4 R68, [R116+0x12000] ;  /* 0x012000007444783b */ /* 0x000e680000000200 */
[----:B------:R-:W2:Y:S04]  /*7df0*/  LDSM.16.M88.4 R64, [R116+0x14000] ;  /* 0x014000007440783b */ /* 0x000ea80000000200 */
[----:B------:R3:W4:Y:S01]  /*7e00*/  LDSM.16.M88.4 R60, [R116+0x16000] ;  /* 0x01600000743c783b */ /* 0x0007220000000200 */
[C---:B0-----:R-:W-:Y:S08]  /*7e10*/  HMMA.16816.F32 R84, R92.reuse, R72, R84 ;  /* 0x000000485c54723c */ /* 0x041ff00000001854 */
[----:B-1----:R-:W-:Y:S08]  /*7e20*/  HMMA.16816.F32 R96, R92, R68, R96 ;  /* 0x000000445c60723c */ /* 0x002ff00000001860 */
[----:B--2---:R-:W-:Y:S07]  /*7e30*/  HMMA.16816.F32 R24, R40, R64, R112 ;  /* 0x000000402818723c */ /* 0x004fee0000001870 */
[----:B------:R-:W-:-:S02]  /*7e40*/  IMAD.MOV.U32 R115, RZ, RZ, R116 ;  /* 0x000000ffff737224 */ /* 0x000fc400078e0074 */
[C---:B---3--:R-:W-:Y:S08]  /*7e50*/  HMMA.16816.F32 R116, R52.reuse, R74, R84 ;  /* 0x0000004a3474723c */ /* 0x048ff00000001854 */
[----:B------:R-:W-:Y:S01]  /*7e60*/  HMMA.16816.F32 R84, R52, R70, R96 ;  /* 0x000000463454723c */ /* 0x000fe20000001860 */
[----:B------:R-:W2:Y:S07]  /*7e70*/  LDL R99, [R1+0x160] ;  /* 0x0001600001637983 */ /* 0x000eae0000100800 */
[C---:B------:R-:W-:Y:S08]  /*7e80*/  HMMA.16816.F32 R8, R40.reuse, R68, R108 ;  /* 0x000000442808723c */ /* 0x040ff0000000186c */
[C---:B------:R-:W-:Y:S08]  /*7e90*/  HMMA.16816.F32 R36, R40.reuse, R72, R36 ;  /* 0x000000482824723c */ /* 0x040ff00000001824 */
[----:B----4-:R-:W-:Y:S01]  /*7ea0*/  HMMA.16816.F32 R40, R40, R60, R100 ;  /* 0x0000003c2828723c */ /* 0x010fe20000001864 */
[----:B------:R-:W0:Y:S07]  /*7eb0*/  LDSM.16.MT88.4 R100, [R0+0x2100] ;  /* 0x002100000064783b */ /* 0x000e2e0000004200 */
[----:B------:R-:W-:Y:S08]  /*7ec0*/  HMMA.16816.F32 R8, R16, R70, R8 ;  /* 0x000000461008723c */ /* 0x000ff00000001808 */
[C---:B------:R-:W-:Y:S08]  /*7ed0*/  HMMA.16816.F32 R104, R92.reuse, R64, R104 ;  /* 0x000000405c68723c */ /* 0x040ff00000001868 */
[----:B------:R-:W-:Y:S08]  /*7ee0*/  HMMA.16816.F32 R88, R92, R60, R88 ;  /* 0x0000003c5c58723c */ /* 0x000ff00000001858 */
[C---:B------:R-:W-:Y:S08]  /*7ef0*/  HMMA.16816.F32 R80, R76.reuse, R72, R80 ;  /* 0x000000484c50723c */ /* 0x040ff00000001850 */
[----:B------:R-:W-:Y:S08]  /*7f00*/  HMMA.16816.F32 R92, R76, R68, R44 ;  /* 0x000000444c5c723c */ /* 0x000ff0000000182c */
[C---:B------:R-:W-:Y:S08]  /*7f10*/  HMMA.16816.F32 R20, R56.reuse, R72, R20 ;  /* 0x000000483814723c */ /* 0x040ff00000001814 */
[----:B------:R-:W-:Y:S01]  /*7f20*/  HMMA.16816.F32 R32, R56, R68, R32 ;  /* 0x000000443820723c */ /* 0x000fe20000001820 */
[----:B------:R-:W-:Y:S01]  /*7f30*/  IMAD.MOV.U32 R73, RZ, RZ, R8 ;  /* 0x000000ffff497224 */ /* 0x000fe200078e0008 */
[----:B------:R-:W-:Y:S01]  /*7f40*/  LDSM.16.MT88.4 R44, [R0+0x4080] ;  /* 0x00408000002c783b */ /* 0x000fe20000004200 */
[----:B------:R-:W-:-:S04]  /*7f50*/  IMAD.MOV.U32 R72, RZ, RZ, R9 ;  /* 0x000000ffff487224 */ /* 0x000fc800078e0009 */
[----:B------:R-:W-:Y:S01]  /*7f60*/  IMAD.MOV.U32 R69, RZ, RZ, R10 ;  /* 0x000000ffff457224 */ /* 0x000fe200078e000a */
[----:B------:R-:W-:Y:S01]  /*7f70*/  HMMA.16816.F32 R48, R56, R64, R48 ;  /* 0x000000403830723c */ /* 0x000fe20000001830 */
[----:B------:R-:W-:-:S07]  /*7f80*/  IMAD.MOV.U32 R68, RZ, RZ, R11 ;  /* 0x000000ffff447224 */ /* 0x000fce00078e000b */
[----:B------:R-:W-:Y:S01]  /*7f90*/  HMMA.16816.F32 R56, R56, R60, R4 ;  /* 0x0000003c3838723c */ /* 0x000fe20000001804 */
[----:B------:R-:W1:Y:S07]  /*7fa0*/  LDSM.16.MT88.4 R4, [R0+0x2180] ;  /* 0x002180000004783b */ /* 0x000e6e0000004200 */
[----:B------:R-:W-:Y:S08]  /*7fb0*/  HMMA.16816.F32 R8, R16, R66, R24 ;  /* 0x000000421008723c */ /* 0x000ff00000001818 */
[----:B------:R-:W-:Y:S01]  /*7fc0*/  HMMA.16816.F32 R108, R76, R64, R12 ;  /* 0x000000404c6c723c */ /* 0x000fe2000000180c */
[----:B------:R-:W-:Y:S07]  /*7fd0*/  LDSM.16.MT88.4 R12, [R0+0x4000] ;  /* 0x00400000000c783b */ /* 0x000fee0000004200 */
[C---:B------:R-:W-:Y:S08]  /*7fe0*/  HMMA.16816.F32 R36, R16.reuse, R74, R36 ;  /* 0x0000004a1024723c */ /* 0x040ff00000001824 */
[----:B------:R-:W-:Y:S08]  /*7ff0*/  HMMA.16816.F32 R120, R16, R62, R40 ;  /* 0x0000003e1078723c */ /* 0x000ff00000001828 */
[----:B------:R-:W-:Y:S01]  /*8000*/  HMMA.16816.F32 R28, R76, R60, R28 ;  /* 0x0000003c4c1c723c */ /* 0x000fe2000000181c */
[----:B------:R-:W-:Y:S01]  /*8010*/  IMAD.MOV.U32 R98, RZ, RZ, R115 ;  /* 0x000000ffff627224 */ /* 0x000fe200078e0073 */
[----:B------:R-:W-:Y:S05]  /*8020*/  LDSM.16.MT88.4 R40, [R0+0x4100] ;  /* 0x004100000028783b */ /* 0x000fea0000004200 */
[----:B------:R-:W-:Y:S01]  /*8030*/  IMAD.MOV.U32 R79, RZ, RZ, R8 ;  /* 0x000000ffff4f7224 */ /* 0x000fe200078e0008 */
[----:B------:R-:W-:Y:S01]  /*8040*/  HMMA.16816.F32 R112, R52, R66, R104 ;  /* 0x000000423470723c */ /* 0x000fe20000001868 */
[----:B------:R-:W-:-:S02]  /*8050*/  IMAD.MOV.U32 R78, RZ, RZ, R9 ;  /* 0x000000ffff4e7224 */ /* 0x000fc400078e0009 */
[----:B------:R-:W-:Y:S02]  /*8060*/  IMAD.MOV.U32 R77, RZ, RZ, R10 ;  /* 0x000000ffff4d7224 */ /* 0x000fe400078e000a */
[----:B------:R-:W-:Y:S02]  /*8070*/  IMAD.MOV.U32 R76, RZ, RZ, R11 ;  /* 0x000000ffff4c7224 */ /* 0x000fe400078e000b */
[----:B------:R-:W-:Y:S01]  /*8080*/  IMAD.MOV.U32 R65, RZ, RZ, R36 ;  /* 0x000000ffff417224 */ /* 0x000fe200078e0024 */
[----:B------:R-:W-:Y:S01]  /*8090*/  HMMA.16816.F32 R88, R52, R62, R88 ;  /* 0x0000003e3458723c */ /* 0x000fe20000001858 */
[----:B------:R-:W-:Y:S01]  /*80a0*/  IMAD.MOV.U32 R64, RZ, RZ, R37 ;  /* 0x000000ffff407224 */ /* 0x000fe200078e0025 */
[----:B------:R-:W-:Y:S01]  /*80b0*/  LDSM.16.MT88.4 R52, [R0+0x6000] ;  /* 0x006000000034783b */ /* 0x000fe20000004200 */
[----:B------:R-:W-:Y:S02]  /*80c0*/  IMAD.MOV.U32 R61, RZ, RZ, R38 ;  /* 0x000000ffff3d7224 */ /* 0x000fe400078e0026 */
[----:B------:R-:W-:-:S03]  /*80d0*/  IMAD.MOV.U32 R60, RZ, RZ, R39 ;  /* 0x000000ffff3c7224 */ /* 0x000fc600078e0027 */
[C---:B0-----:R-:W-:Y:S08]  /*80e0*/  HMMA.16816.F32 R80, R100.reuse, R74, R80 ;  /* 0x0000004a6450723c */ /* 0x041ff00000001850 */
[C---:B------:R-:W-:Y:S08]  /*80f0*/  HMMA.16816.F32 R104, R100.reuse, R70, R92 ;  /* 0x000000466468723c */ /* 0x040ff0000000185c */
[C---:B------:R-:W-:Y:S08]  /*8100*/  HMMA.16816.F32 R108, R100.reuse, R66, R108 ;  /* 0x00000042646c723c */ /* 0x040ff0000000186c */
[----:B------:R-:W-:Y:S07]  /*8110*/  HMMA.16816.F32 R28, R100, R62, R28 ;  /* 0x0000003e641c723c */ /* 0x000fee000000181c */
[----:B------:R-:W-:-:S02]  /*8120*/  IMAD.MOV.U32 R100, RZ, RZ, R73 ;  /* 0x000000ffff647224 */ /* 0x000fc400078e0049 */
[----:B------:R-:W-:Y:S02]  /*8130*/  IMAD.MOV.U32 R101, RZ, RZ, R72 ;  /* 0x000000ffff657224 */ /* 0x000fe400078e0048 */
[----:B------:R-:W-:Y:S02]  /*8140*/  IMAD.MOV.U32 R102, RZ, RZ, R69 ;  /* 0x000000ffff667224 */ /* 0x000fe400078e0045 */
[----:B------:R-:W-:Y:S01]  /*8150*/  IMAD.MOV.U32 R103, RZ, RZ, R68 ;  /* 0x000000ffff677224 */ /* 0x000fe200078e0044 */
[----:B-1----:R-:W-:Y:S01]  /*8160*/  HMMA.16816.F32 R20, R4, R74, R20 ;  /* 0x0000004a0414723c */ /* 0x002fe20000001814 */
[----:B------:R-:W-:-:S06]  /*8170*/  IMAD.MOV.U32 R72, RZ, RZ, R65 ;  /* 0x000000ffff487224 */ /* 0x000fcc00078e0041 */
[----:B------:R-:W-:Y:S01]  /*8180*/  IMAD.MOV.U32 R74, RZ, RZ, R61 ;  /* 0x000000ffff4a7224 */ /* 0x000fe200078e003d */
[----:B------:R-:W-:Y:S01]  /*8190*/  HMMA.16816.F32 R32, R4, R70, R32 ;  /* 0x000000460420723c */ /* 0x000fe20000001820 */
[----:B------:R-:W-:-:S07]  /*81a0*/  IMAD.MOV.U32 R75, RZ, RZ, R60 ;  /* 0x000000ffff4b7224 */ /* 0x000fce00078e003c */
[----:B------:R-:W-:Y:S01]  /*81b0*/  HMMA.16816.F32 R68, R4, R62, R56 ;  /* 0x0000003e0444723c */ /* 0x000fe20000001838 */
[----:B------:R-:W-:-:S07]  /*81c0*/  IMAD.MOV.U32 R73, RZ, RZ, R64 ;  /* 0x000000ffff497224 */ /* 0x000fce00078e0040 */
[----:B------:R-:W-:Y:S01]  /*81d0*/  HMMA.16816.F32 R48, R4, R66, R48 ;  /* 0x000000420430723c */ /* 0x000fe20000001830 */
[----:B------:R-:W-:Y:S01]  /*81e0*/  LDSM.16.MT88.4 R64, [R0+0x4180] ;  /* 0x004180000040783b */ /* 0x000fe20000004200 */
[----:B------:R-:W-:Y:S02]  /*81f0*/  IMAD.MOV.U32 R92, RZ, RZ, R79 ;  /* 0x000000ffff5c7224 */ /* 0x000fe400078e004f */
[----:B------:R-:W-:Y:S01]  /*8200*/  IMAD.MOV.U32 R93, RZ, RZ, R78 ;  /* 0x000000ffff5d7224 */ /* 0x000fe200078e004e */
[----:B------:R-:W-:Y:S01]  /*8210*/  LDSM.16.MT88.4 R4, [R0+0x6100] ;  /* 0x006100000004783b */ /* 0x000fe20000004200 */
[----:B------:R-:W-:Y:S02]  /*8220*/  IMAD.MOV.U32 R94, RZ, RZ, R77 ;  /* 0x000000ffff5e7224 */ /* 0x000fe400078e004d */
[----:B------:R-:W-:Y:S02]  /*8230*/  IMAD.MOV.U32 R95, RZ, RZ, R76 ;  /* 0x000000ffff5f7224 */ /* 0x000fe400078e004c */
[----:B------:R-:W-:Y:S04]  /*8240*/  LDSM.16.MT88.4 R76, [R0+0x6080] ;  /* 0x00608000004c783b */ /* 0x000fe80000004200 */
[----:B--2---:R-:W0:Y:S04]  /*8250*/  LDSM.16.M88.4 R16, [R99+0x12000] ;  /* 0x012000006310783b */ /* 0x004e280000000200 */
[----:B------:R-:W1:Y:S04]  /*8260*/  LDSM.16.M88.4 R8, [R99+0x10000] ;  /* 0x010000006308783b */ /* 0x000e680000000200 */
[----:B------:R-:W2:Y:S04]  /*8270*/  LDSM.16.M88.4 R36, [R99+0x14000] ;  /* 0x014000006324783b */ /* 0x000ea80000000200 */
[----:B------:R-:W3:Y:S01]  /*8280*/  LDSM.16.M88.4 R24, [R99+0x16000] ;  /* 0x016000006318783b */ /* 0x000ee20000000200 */
[C---:B0-----:R-:W-:Y:S08]  /*8290*/  HMMA.16816.F32 R60, R12.reuse, R16, R100 ;  /* 0x000000100c3c723c */ /* 0x041ff00000001864 */
[C---:B-1----:R-:W-:Y:S08]  /*82a0*/  HMMA.16816.F32 R56, R12.reuse, R8, R72 ;  /* 0x000000080c38723c */ /* 0x042ff00000001848 */
[----:B--2---:R-:W-:Y:S08]  /*82b0*/  HMMA.16816.F32 R72, R12, R36, R92 ;  /* 0x000000240c48723c */ /* 0x004ff0000000185c */
[----:B------:R-:W-:Y:S08]  /*82c0*/  HMMA.16816.F32 R60, R52, R18, R60 ;  /* 0x00000012343c723c */ /* 0x000ff0000000183c */
[----:B---3--:R-:W-:Y:S07]  /*82d0*/  HMMA.16816.F32 R92, R12, R24, R120 ;  /* 0x000000180c5c723c */ /* 0x008fee0000001878 */
[----:B------:R-:W-:-:S02]  /*82e0*/  IMAD.MOV.U32 R122, RZ, RZ, R98 ;  /* 0x000000ffff7a7224 */ /* 0x000fc400078e0062 */
[----:B------:R-:W-:Y:S02]  /*82f0*/  IMAD.MOV.U32 R123, RZ, RZ, R99 ;  /* 0x000000ffff7b7224 */ /* 0x000fe400078e0063 */
[C---:B------:R-:W-:Y:S08]  /*8300*/  HMMA.16816.F32 R96, R44.reuse, R8, R116 ;  /* 0x000000082c60723c */ /* 0x040ff00000001874 */
[C---:B------:R-:W-:Y:S08]  /*8310*/  HMMA.16816.F32 R84, R44.reuse, R16, R84 ;  /* 0x000000102c54723c */ /* 0x040ff00000001854 */
[C---:B------:R-:W-:Y:S08]  /*8320*/  HMMA.16816.F32 R12, R44.reuse, R36, R112 ;  /* 0x000000242c0c723c */ /* 0x040ff00000001870 */
[----:B------:R-:W-:Y:S08]  /*8330*/  HMMA.16816.F32 R88, R44, R24, R88 ;  /* 0x000000182c58723c */ /* 0x000ff00000001858 */
[C---:B------:R-:W-:Y:S08]  /*8340*/  HMMA.16816.F32 R100, R40.reuse, R8, R80 ;  /* 0x000000082864723c */ /* 0x040ff00000001850 */
[C---:B------:R-:W-:Y:S08]  /*8350*/  HMMA.16816.F32 R80, R40.reuse, R16, R104 ;  /* 0x000000102850723c */ /* 0x040ff00000001868 */
[C---:B------:R-:W-:Y:S08]  /*8360*/  HMMA.16816.F32 R44, R40.reuse, R36, R108 ;  /* 0x00000024282c723c */ /* 0x040ff0000000186c */
[-C--:B------:R-:W-:Y:S01]  /*8370*/  HMMA.16816.F32 R40, R40, R24.reuse, R28 ;  /* 0x000000182828723c */ /* 0x080fe2000000181c */
[----:B------:R-:W0:Y:S07]  /*8380*/  LDSM.16.MT88.4 R28, [R0+0x6180] ;  /* 0x00618000001c783b */ /* 0x000e2e0000004200 */
[C---:B------:R-:W-:Y:S07]  /*8390*/  HMMA.16816.F32 R108, R64.reuse, R24, R68 ;  /* 0x00000018406c723c */ /* 0x040fee0000001844 */
[----:B------:R-:W-:Y:S01]  /*83a0*/  IMAD.MOV.U32 R24, RZ, RZ, R63 ;  /* 0x000000ffff187224 */ /* 0x000fe200078e003f */
[----:B------:R-:W-:Y:S07]  /*83b0*/  HMMA.16816.F32 R48, R64, R36, R48 ;  /* 0x000000244030723c */ /* 0x000fee0000001830 */
[----:B------:R-:W-:Y:S01]  /*83c0*/  IMAD.MOV.U32 R36, RZ, RZ, R62 ;  /* 0x000000ffff247224 */ /* 0x000fe200078e003e */
[----:B------:R-:W-:Y:S07]  /*83d0*/  HMMA.16816.F32 R68, R52, R10, R56 ;  /* 0x0000000a3444723c */ /* 0x000fee0000001838 */
[----:B------:R-:W-:-:S02]  /*83e0*/  IMAD.MOV.U32 R57, RZ, RZ, R60 ;  /* 0x000000ffff397224 */ /* 0x000fc400078e003c */
[----:B------:R-:W-:Y:S02]  /*83f0*/  IMAD.MOV.U32 R56, RZ, RZ, R61 ;  /* 0x000000ffff387224 */ /* 0x000fe400078e003d */
[C---:B------:R-:W-:Y:S08]  /*8400*/  HMMA.16816.F32 R60, R52.reuse, R38, R72 ;  /* 0x00000026343c723c */ /* 0x040ff00000001848 */
[----:B------:R-:W-:Y:S08]  /*8410*/  HMMA.16816.F32 R104, R52, R26, R92 ;  /* 0x0000001a3468723c */ /* 0x000ff0000000185c */
[----:B------:R-:W-:Y:S08]  /*8420*/  HMMA.16816.F32 R52, R76, R10, R96 ;  /* 0x0000000a4c34723c */ /* 0x000ff00000001860 */
[----:B------:R-:W-:Y:S01]  /*8430*/  HMMA.16816.F32 R20, R64, R8, R20 ;  /* 0x000000084014723c */ /* 0x000fe20000001814 */
[----:B------:R-:W-:-:S02]  /*8440*/  IMAD.MOV.U32 R59, RZ, RZ, R70 ;  /* 0x000000ffff3b7224 */ /* 0x000fc400078e0046 */
[----:B------:R-:W-:-:S04]  /*8450*/  IMAD.MOV.U32 R58, RZ, RZ, R71 ;  /* 0x000000ffff3a7224 */ /* 0x000fc800078e0047 */
[----:B------:R-:W-:Y:S02]  /*8460*/  IMAD.MOV.U32 R9, RZ, RZ, R62 ;  /* 0x000000ffff097224 */ /* 0x000fe400078e003e */
[----:B------:R-:W-:Y:S01]  /*8470*/  IMAD.MOV.U32 R8, RZ, RZ, R63 ;  /* 0x000000ffff087224 */ /* 0x000fe200078e003f */
[----:B------:R-:W-:Y:S01]  /*8480*/  HMMA.16816.F32 R32, R64, R16, R32 ;  /* 0x000000104020723c */ /* 0x000fe20000001820 */
[----:B------:R-:W-:Y:S02]  /*8490*/  IMAD.MOV.U32 R94, RZ, RZ, R9 ;  /* 0x000000ffff5e7224 */ /* 0x000fe400078e0009 */
[----:B------:R-:W-:Y:S02]  /*84a0*/  IMAD.MOV.U32 R95, RZ, RZ, R8 ;  /* 0x000000ffff5f7224 */ /* 0x000fe400078e0008 */
[----:B------:R-:W-:Y:S02]  /*84b0*/  IMAD.MOV.U32 R37, RZ, RZ, R122 ;  /* 0x000000ffff257224 */ /* 0x000fe400078e007a */
[----:B------:R-:W-:-:S02]  /*84c0*/  IMAD.MOV.U32 R65, RZ, RZ, R68 ;  /* 0x000000ffff417224 */ /* 0x000fc400078e0044 */
[----:B------:R-:W-:Y:S01]  /*84d0*/  IMAD.MOV.U32 R64, RZ, RZ, R69 ;  /* 0x000000ffff407224 */ /* 0x000fe200078e0045 */
[C---:B------:R-:W-:Y:S01]  /*84e0*/  HMMA.16816.F32 R96, R76.reuse, R18, R84 ;  /* 0x000000124c60723c */ /* 0x040fe20000001854 */
[----:B------:R-:W-:Y:S01]  /*84f0*/  IMAD.MOV.U32 R9, RZ, RZ, R54 ;  /* 0x000000ffff097224 */ /* 0x000fe200078e0036 */
[----:B------:R-:W-:Y:S01]  /*8500*/  LDSM.16.M88.4 R72, [R37+0x16080] ;  /* 0x016080002548783b */ /* 0x000fe20000000200 */
[----:B------:R-:W-:Y:S02]  /*8510*/  IMAD.MOV.U32 R8, RZ, RZ, R55 ;  /* 0x000000ffff087224 */ /* 0x000fe400078e0037 */
[----:B------:R-:W-:Y:S01]  /*8520*/  IMAD.MOV.U32 R25, RZ, RZ, R123 ;  /* 0x000000ffff197224 */ /* 0x000fe200078e007b */
[----:B------:R-:W-:Y:S01]  /*8530*/  LDSM.16.MT88.4 R68, [R0+0x8180] ;  /* 0x008180000044783b */ /* 0x000fe20000004200 */
[----:B------:R-:W-:Y:S01]  /*8540*/  IMAD.MOV.U32 R17, RZ, RZ, R60 ;  /* 0x000000ffff117224 */ /* 0x000fe200078e003c */
[----:B------:R-:W-:Y:S01]  /*8550*/  HMMA.16816.F32 R116, R76, R26, R88 ;  /* 0x0000001a4c74723c */ /* 0x000fe20000001858 */
[----:B------:R-:W-:-:S02]  /*8560*/  IMAD.MOV.U32 R16, RZ, RZ, R61 ;  /* 0x000000ffff107224 */ /* 0x000fc400078e003d */
[----:B------:R-:W-:Y:S01]  /*8570*/  IMAD.MOV.U32 R84, RZ, RZ, R65 ;  /* 0x000000ffff547224 */ /* 0x000fe200078e0041 */
[----:B------:R-:W-:Y:S01]  /*8580*/  LDSM.16.M88.4 R60, [R37+0x14080] ;  /* 0x01408000253c783b */ /* 0x000fe20000000200 */
[----:B------:R-:W-:Y:S02]  /*8590*/  IMAD.MOV.U32 R85, RZ, RZ, R64 ;  /* 0x000000ffff557224 */ /* 0x000fe400078e0040 */
[----:B------:R-:W-:Y:S01]  /*85a0*/  IMAD.MOV.U32 R86, RZ, RZ, R59 ;  /* 0x000000ffff567224 */ /* 0x000fe200078e003b */
[----:B------:R-:W-:Y:S01]  /*85b0*/  HMMA.16816.F32 R120, R76, R38, R12 ;  /* 0x000000264c78723c */ /* 0x000fe2000000180c */
[----:B------:R-:W-:Y:S01]  /*85c0*/  IMAD.MOV.U32 R87, RZ, RZ, R58 ;  /* 0x000000ffff577224 */ /* 0x000fe200078e003a */
[----:B------:R-:W-:Y:S01]  /*85d0*/  LDSM.16.MT88.4 R12, [R0+0x8000] ;  /* 0x00800000000c783b */ /* 0x000fe20000004200 */
[----:B------:R-:W-:Y:S02]  /*85e0*/  IMAD.MOV.U32 R88, RZ, RZ, R57 ;  /* 0x000000ffff587224 */ /* 0x000fe400078e0039 */
[----:B------:R-:W-:Y:S01]  /*85f0*/  IMAD.MOV.U32 R89, RZ, RZ, R56 ;  /* 0x000000ffff597224 */ /* 0x000fe200078e0038 */
[----:B------:R-:W-:Y:S02]  /*8600*/  LDSM.16.M88.4 R64, [R37+0x12080] ;  /* 0x012080002540783b */ /* 0x000fe40000000200 */
[----:B------:R-:W-:Y:S02]  /*8610*/  HMMA.16816.F32 R112, R4, R10, R100 ;  /* 0x0000000a0470723c */ /* 0x000fe40000001864 */
[----:B------:R-:W1:Y:S01]  /*8620*/  LDSM.16.M88.4 R56, [R37+0x10080] ;  /* 0x010080002538783b */ /* 0x000e620000000200 */
[----:B------:R-:W-:-:S05]  /*8630*/  IMAD.MOV.U32 R92, RZ, RZ, R17 ;  /* 0x000000ffff5c7224 */ /* 0x000fca00078e0011 */
[----:B------:R-:W-:Y:S01]  /*8640*/  HMMA.16816.F32 R80, R4, R18, R80 ;  /* 0x000000120450723c */ /* 0x000fe20000001850 */
[----:B------:R-:W-:Y:S02]  /*8650*/  IMAD.MOV.U32 R93, RZ, RZ, R16 ;  /* 0x000000ffff5d7224 */ /* 0x000fe400078e0010 */
[----:B------:R-:W-:-:S05]  /*8660*/  IMAD.MOV.U32 R17, RZ, RZ, R52 ;  /* 0x000000ffff117224 */ /* 0x000fca00078e0034 */
[C---:B------:R-:W-:Y:S01]  /*8670*/  HMMA.16816.F32 R44, R4.reuse, R38, R44 ;  /* 0x00000026042c723c */ /* 0x040fe2000000182c */
[----:B------:R-:W-:Y:S02]  /*8680*/  IMAD.MOV.U32 R16, RZ, RZ, R53 ;  /* 0x000000ffff107224 */ /* 0x000fe400078e0035 */
[----:B------:R-:W-:Y:S05]  /*8690*/  LDSM.16.MT88.4 R52, [R0+0x8080] ;  /* 0x008080000034783b */ /* 0x000fea0000004200 */
[----:B------:R-:W-:Y:S07]  /*86a0*/  HMMA.16816.F32 R40, R4, R26, R40 ;  /* 0x0000001a0428723c */ /* 0x000fee0000001828 */
[----:B------:R-:W-:Y:S01]  /*86b0*/  IMAD.MOV.U32 R6, RZ, RZ, R9 ;  /* 0x000000ffff067224 */ /* 0x000fe200078e0009 */
[----:B0-----:R-:W-:Y:S01]  /*86c0*/  HMMA.16816.F32 R20, R28, R10, R20 ;  /* 0x0000000a1c14723c */ /* 0x001fe20000001814 */
[----:B------:R-:W-:-:S02]  /*86d0*/  IMAD.MOV.U32 R7, RZ, RZ, R8 ;  /* 0x000000ffff077224 */ /* 0x000fc400078e0008 */
[----:B------:R-:W0:Y:S05]  /*86e0*/  LDSM.16.MT88.4 R8, [R0+0x8100] ;  /* 0x008100000008783b */ /* 0x000e2a0000004200 */
[C---:B------:R-:W-:Y:S08]  /*86f0*/  HMMA.16816.F32 R32, R28.reuse, R18, R32 ;  /* 0x000000121c20723c */ /* 0x040ff00000001820 */
[----:B------:R-:W-:Y:S01]  /*8700*/  HMMA.16816.F32 R48, R28, R38, R48 ;  /* 0x000000261c30723c */ /* 0x000fe20000001830 */
[----:B------:R-:W-:-:S02]  /*8710*/  IMAD.MOV.U32 R90, RZ, RZ, R36 ;  /* 0x000000ffff5a7224 */ /* 0x000fc400078e0024 */
[----:B------:R-:W2:Y:S01]  /*8720*/  LDSM.16.MT88.4 R36, [R0+0xa000] ;  /* 0x00a000000024783b */ /* 0x000ea20000004200 */
[----:B------:R-:W-:Y:S02]  /*8730*/  IMAD.MOV.U32 R4, RZ, RZ, R17 ;  /* 0x000000ffff047224 */ /* 0x000fe400078e0011 */
[----:B------:R-:W-:Y:S02]  /*8740*/  IMAD.MOV.U32 R5, RZ, RZ, R16 ;  /* 0x000000ffff057224 */ /* 0x000fe400078e0010 */
[----:B------:R-:W-:Y:S01]  /*8750*/  HMMA.16816.F32 R76, R28, R26, R108 ;  /* 0x0000001a1c4c723c */ /* 0x000fe2000000186c */
[----:B------:R-:W3:Y:S01]  /*8760*/  LDSM.16.MT88.4 R16, [R0+0xa080] ;  /* 0x00a080000010783b */ /* 0x000ee20000004200 */
[----:B------:R-:W-:-:S03]  /*8770*/  IMAD.MOV.U32 R91, RZ, RZ, R24 ;  /* 0x000000ffff5b7224 */ /* 0x000fc600078e0018 */
[----:B------:R-:W4:Y:S03]  /*8780*/  LDSM.16.MT88.4 R28, [R0+0xa100] ;  /* 0x00a10000001c783b */ /* 0x000f260000004200 */
[C---:B-1----:R-:W-:Y:S08]  /*8790*/  HMMA.16816.F32 R84, R12.reuse, R56, R84 ;  /* 0x000000380c54723c */ /* 0x042ff00000001854 */
[C---:B------:R-:W-:Y:S08]  /*87a0*/  HMMA.16816.F32 R88, R12.reuse, R64, R88 ;  /* 0x000000400c58723c */ /* 0x040ff00000001858 */
[C---:B------:R-:W-:Y:S08]  /*87b0*/  HMMA.16816.F32 R92, R12.reuse, R60, R92 ;  /* 0x0000003c0c5c723c */ /* 0x040ff0000000185c */
[----:B------:R-:W-:Y:S08]  /*87c0*/  HMMA.16816.F32 R100, R12, R72, R104 ;  /* 0x000000480c64723c */ /* 0x000ff00000001868 */
[----:B0-----:R-:W-:Y:S08]  /*87d0*/  HMMA.16816.F32 R12, R8, R60, R44 ;  /* 0x0000003c080c723c */ /* 0x001ff0000000182c */
[C---:B------:R-:W-:Y:S08]  /*87e0*/  HMMA.16816.F32 R32, R68.reuse, R64, R32 ;  /* 0x000000404420723c */ /* 0x040ff00000001820 */
[----:B------:R-:W-:Y:S08]  /*87f0*/  HMMA.16816.F32 R44, R68, R60, R48 ;  /* 0x0000003c442c723c */ /* 0x000ff00000001830 */
[C---:B------:R-:W-:Y:S08]  /*8800*/  HMMA.16816.F32 R108, R52.reuse, R56, R4 ;  /* 0x00000038346c723c */ /* 0x040ff00000001804 */
[C---:B------:R-:W-:Y:S08]  /*8810*/  HMMA.16816.F32 R96, R52.reuse, R64, R96 ;  /* 0x000000403460723c */ /* 0x040ff00000001860 */
[C---:B------:R-:W-:Y:S08]  /*8820*/  HMMA.16816.F32 R104, R52.reuse, R60, R120 ;  /* 0x0000003c3468723c */ /* 0x040ff00000001878 */
[----:B------:R-:W-:Y:S08]  /*8830*/  HMMA.16816.F32 R52, R52, R72, R116 ;  /* 0x000000483434723c */ /* 0x000ff00000001874 */
[----:B------:R-:W-:Y:S01]  /*8840*/  HMMA.16816.F32 R4, R8, R64, R80 ;  /* 0x000000400804723c */ /* 0x000fe20000001850 */
[----:B------:R-:W-:-:S07]  /*8850*/  IMAD.MOV.U32 R123, RZ, RZ, R25 ;  /* 0x000000ffff7b7224 */ /* 0x000fce00078e0019 */
[C---:B------:R-:W-:Y:S08]  /*8860*/  HMMA.16816.F32 R24, R8.reuse, R56, R112 ;  /* 0x000000380818723c */ /* 0x040ff00000001870 */
[----:B------:R-:W-:Y:S08]  /*8870*/  HMMA.16816.F32 R8, R8, R72, R40 ;  /* 0x000000480808723c */ /* 0x000ff00000001828 */
[----:B------:R-:W-:Y:S07]  /*8880*/  HMMA.16816.F32 R40, R68, R56, R20 ;  /* 0x000000384428723c */ /* 0x000fee0000001814 */
[----:B------:R-:W-:-:S02]  /*8890*/  IMAD.MOV.U32 R57, RZ, RZ, R123 ;  /* 0x000000ffff397224 */ /* 0x000fc400078e007b */
[----:B------:R-:W-:Y:S02]  /*88a0*/  IMAD.MOV.U32 R23, RZ, RZ, R32 ;  /* 0x000000ffff177224 */ /* 0x000fe400078e0020 */
[----:B------:R-:W-:Y:S02]  /*88b0*/  IMAD.MOV.U32 R22, RZ, RZ, R33 ;  /* 0x000000ffff167224 */ /* 0x000fe400078e0021 */
[----:B------:R-:W-:Y:S02]  /*88c0*/  IMAD.MOV.U32 R21, RZ, RZ, R34 ;  /* 0x000000ffff157224 */ /* 0x000fe400078e0022 */
[----:B------:R-:W-:Y:S01]  /*88d0*/  IMAD.MOV.U32 R20, RZ, RZ, R35 ;  /* 0x000000ffff147224 */ /* 0x000fe200078e0023 */
[----:B--2---:R-:W-:Y:S01]  /*88e0*/  HMMA.16816.F32 R112, R36, R58, R84 ;  /* 0x0000003a2470723c */ /* 0x004fe20000001854 */
[----:B------:R-:W-:Y:S01]  /*88f0*/  IMAD.MOV.U32 R35, RZ, RZ, R44 ;  /* 0x000000ffff237224 */ /* 0x000fe200078e002c */
[----:B------:R-:W-:Y:S01]  /*8900*/  LDSM.16.M88.4 R48, [R57+0x14080] ;  /* 0x014080003930783b */ /* 0x000fe20000000200 */
[----:B------:R-:W-:-:S02]  /*8910*/  IMAD.MOV.U32 R34, RZ, RZ, R45 ;  /* 0x000000ffff227224 */ /* 0x000fc400078e002d */
[----:B------:R-:W-:Y:S02]  /*8920*/  IMAD.MOV.U32 R33, RZ, RZ, R46 ;  /* 0x000000ffff217224 */ /* 0x000fe400078e002e */
[----:B------:R-:W-:Y:S01]  /*8930*/  IMAD.MOV.U32 R32, RZ, RZ, R47 ;  /* 0x000000ffff207224 */ /* 0x000fe200078e002f */
[C---:B------:R-:W-:Y:S08]  /*8940*/  HMMA.16816.F32 R88, R36.reuse, R66, R88 ;  /* 0x000000422458723c */ /* 0x040ff00000001858 */
[C---:B------:R-:W-:Y:S01]  /*8950*/  HMMA.16816.F32 R120, R36.reuse, R62, R92 ;  /* 0x0000003e2478723c */ /* 0x040fe2000000185c */
[----:B------:R-:W-:Y:S07]  /*8960*/  LDSM.16.MT88.4 R92, [R0+0xc080] ;  /* 0x00c08000005c783b */ /* 0x000fee0000004200 */
[----:B------:R-:W-:Y:S01]  /*8970*/  HMMA.16816.F32 R100, R36, R74, R100 ;  /* 0x0000004a2464723c */ /* 0x000fe20000001864 */
[----:B------:R-:W0:Y:S07]  /*8980*/  LDSM.16.MT88.4 R36, [R0+0xa180] ;  /* 0x00a180000024783b */ /* 0x000e2e0000004200 */
[----:B------:R-:W-:Y:S01]  /*8990*/  HMMA.16816.F32 R116, R68, R72, R76 ;  /* 0x000000484474723c */ /* 0x000fe2000000184c */
[----:B------:R-:W1:Y:S04]  /*89a0*/  LDSM.16.MT88.4 R68, [R0+0xc000] ;  /* 0x00c000000044783b */ /* 0x000e680000004200 */
[----:B------:R-:W-:Y:S03]  /*89b0*/  LDSM.16.MT88.4 R76, [R0+0xc100] ;  /* 0x00c10000004c783b */ /* 0x000fe60000004200 */
[C---:B---3--:R-:W-:Y:S07]  /*89c0*/  HMMA.16816.F32 R84, R16.reuse, R58, R108 ;  /* 0x0000003a1054723c */ /* 0x048fee000000186c */
[----:B------:R-:W-:Y:S01]  /*89d0*/  IMAD.MOV.U32 R108, RZ, RZ, R35 ;  /* 0x000000ffff6c7224 */ /* 0x000fe200078e0023 */
[----:B------:R-:W-:Y:S01]  /*89e0*/  HMMA.16816.F32 R96, R16, R66, R96 ;  /* 0x000000421060723c */ /* 0x000fe20000001860 */
[----:B------:R-:W-:-:S02]  /*89f0*/  IMAD.MOV.U32 R109, RZ, RZ, R34 ;  /* 0x000000ffff6d7224 */ /* 0x000fc400078e0022 */
[----:B------:R-:W-:Y:S02]  /*8a00*/  IMAD.MOV.U32 R110, RZ, RZ, R33 ;  /* 0x000000ffff6e7224 */ /* 0x000fe400078e0021 */
[----:B------:R-:W-:Y:S02]  /*8a10*/  IMAD.MOV.U32 R111, RZ, RZ, R32 ;  /* 0x000000ffff6f7224 */ /* 0x000fe400078e0020 */
[----:B------:R-:W-:Y:S01]  /*8a20*/  LDSM.16.M88.4 R32, [R57+0x12080] ;  /* 0x012080003920783b */ /* 0x000fe20000000200 */
[C---:B------:R-:W-:Y:S08]  /*8a30*/  HMMA.16816.F32 R104, R16.reuse, R62, R104 ;  /* 0x0000003e1068723c */ /* 0x040ff00000001868 */
[----:B------:R-:W-:Y:S07]  /*8a40*/  HMMA.16816.F32 R52, R16, R74, R52 ;  /* 0x0000004a1034723c */ /* 0x000fee0000001834 */
[----:B------:R-:W-:Y:S01]  /*8a50*/  IMAD.MOV.U32 R16, RZ, RZ, R23 ;  /* 0x000000ffff107224 */ /* 0x000fe200078e0017 */
[----:B----4-:R-:W-:Y:S01]  /*8a60*/  HMMA.16816.F32 R44, R28, R66, R4 ;  /* 0x000000421c2c723c */ /* 0x010fe20000001804 */
[----:B------:R-:W-:Y:S01]  /*8a70*/  IMAD.MOV.U32 R17, RZ, RZ, R22 ;  /* 0x000000ffff117224 */ /* 0x000fe200078e0016 */
[----:B------:R-:W-:Y:S01]  /*8a80*/  LDSM.16.M88.4 R4, [R57+0x16080] ;  /* 0x016080003904783b */ /* 0x000fe20000000200 */
[----:B------:R-:W-:-:S02]  /*8a90*/  IMAD.MOV.U32 R18, RZ, RZ, R21 ;  /* 0x000000ffff127224 */ /* 0x000fc400078e0015 */
[----:B------:R-:W-:Y:S02]  /*8aa0*/  IMAD.MOV.U32 R19, RZ, RZ, R20 ;  /* 0x000000ffff137224 */ /* 0x000fe400078e0014 */
[----:B------:R-:W2:Y:S01]  /*8ab0*/  LDSM.16.M88.4 R20, [R57+0x10080] ;  /* 0x010080003914783b */ /* 0x000ea20000000200 */
[C---:B------:R-:W-:Y:S08]  /*8ac0*/  HMMA.16816.F32 R80, R28.reuse, R58, R24 ;  /* 0x0000003a1c50723c */ /* 0x040ff00000001818 */
[C---:B------:R-:W-:Y:S08]  /*8ad0*/  HMMA.16816.F32 R12, R28.reuse, R62, R12 ;  /* 0x0000003e1c0c723c */ /* 0x040ff0000000180c */
[----:B------:R-:W-:Y:S01]  /*8ae0*/  HMMA.16816.F32 R28, R28, R74, R8 ;  /* 0x0000004a1c1c723c */ /* 0x000fe20000001808 */
[----:B------:R-:W3:Y:S07]  /*8af0*/  LDSM.16.MT88.4 R8, [R0+0xc180] ;  /* 0x00c180000008783b */ /* 0x000eee0000004200 */
[C---:B0-----:R-:W-:Y:S08]  /*8b00*/  HMMA.16816.F32 R24, R36.reuse, R66, R16 ;  /* 0x000000422418723c */ /* 0x041ff00000001810 */
[----:B------:R-:W-:Y:S01]  /*8b10*/  HMMA.16816.F32 R72, R36, R74, R116 ;  /* 0x0000004a2448723c */ /* 0x000fe20000001874 */
[----:B------:R-:W4:Y:S07]  /*8b20*/  LDL.LU.64 R116, [R1+0x28] ;  /* 0x0000280001747983 */ /* 0x000f2e0000300a00 */
[----:B-1----:R-:W-:Y:S01]  /*8b30*/  HMMA.16816.F32 R64, R68, R48, R120 ;  /* 0x000000304440723c */ /* 0x002fe20000001878 */
[----:B------:R-:W4:Y:S04]  /*8b40*/  LDL.LU.64 R120, [R1+0x10] ;  /* 0x0000100001787983 */ /* 0x000f280000300a00 */
[----:B------:R-:W4:Y:S03]  /*8b50*/  LDL.LU.64 R122, [R1+0x20] ;  /* 0x00002000017a7983 */ /* 0x000f260000300a00 */
[C---:B--2---:R-:W-:Y:S08]  /*8b60*/  HMMA.16816.F32 R84, R92.reuse, R20, R84 ;  /* 0x000000145c54723c */ /* 0x044ff00000001854 */
[C---:B------:R-:W-:Y:S08]  /*8b70*/  HMMA.16816.F32 R96, R92.reuse, R32, R96 ;  /* 0x000000205c60723c */ /* 0x040ff00000001860 */
[C---:B------:R-:W-:Y:S08]  /*8b80*/  HMMA.16816.F32 R104, R92.reuse, R48, R104 ;  /* 0x000000305c68723c */ /* 0x040ff00000001868 */
[----:B------:R-:W-:Y:S01]  /*8b90*/  HMMA.16816.F32 R52, R92, R4, R52 ;  /* 0x000000045c34723c */ /* 0x000fe20000001834 */
[----:B------:R-:W2:Y:S07]  /*8ba0*/  LDL.LU.64 R94, [R1+0x8] ;  /* 0x00000800015e7983 */ /* 0x000eae0000300a00 */
[C---:B------:R-:W-:Y:S08]  /*8bb0*/  HMMA.16816.F32 R40, R36.reuse, R58, R40 ;  /* 0x0000003a2428723c */ /* 0x040ff00000001828 */
[----:B------:R-:W-:Y:S01]  /*8bc0*/  HMMA.16816.F32 R16, R36, R62, R108 ;  /* 0x0000003e2410723c */ /* 0x000fe2000000186c */
[----:B------:R-:W-:Y:S01]  /*8bd0*/  IMAD.MOV.U32 R119, RZ, RZ, c[0x0][0x18c] ;  /* 0x00006300ff777624 */ /* 0x000fe200078e00ff */
[----:B------:R-:W4:Y:S03]  /*8be0*/  LDL.LU.64 R92, [R1+0x38] ;  /* 0x00003800015c7983 */ /* 0x000f260000300a00 */
[----:B------:R-:W-:Y:S01]  /*8bf0*/  IMAD.SHL.U32 R119, R119, 0x80, RZ ;  /* 0x0000008077777824 */ /* 0x000fe200078e00ff */
[----:B------:R-:W0:Y:S02]  /*8c00*/  LDSM.16.MT88.4 R56, [R0+0xe000] ;  /* 0x00e000000038783b */ /* 0x000e240000004200 */
[C---:B------:R-:W-:Y:S08]  /*8c10*/  HMMA.16816.F32 R36, R68.reuse, R20, R112 ;  /* 0x000000144424723c */ /* 0x040ff00000001870 */
[----:B------:R-:W-:Y:S01]  /*8c20*/  HMMA.16816.F32 R60, R68, R32, R88 ;  /* 0x00000020443c723c */ /* 0x000fe20000001858 */
[----:B------:R-:W1:Y:S07]  /*8c30*/  LDSM.16.MT88.4 R88, [R0+0xe080] ;  /* 0x00e080000058783b */ /* 0x000e6e0000004200 */
[C---:B---3--:R-:W-:Y:S08]  /*8c40*/  HMMA.16816.F32 R40, R8.reuse, R20, R40 ;  /* 0x000000140828723c */ /* 0x048ff00000001828 */
[C---:B------:R-:W-:Y:S08]  /*8c50*/  HMMA.16816.F32 R24, R8.reuse, R32, R24 ;  /* 0x000000200818723c */ /* 0x040ff00000001818 */
[----:B------:R-:W-:Y:S08]  /*8c60*/  HMMA.16816.F32 R16, R8, R48, R16 ;  /* 0x000000300810723c */ /* 0x000ff00000001810 */
[-C--:B------:R-:W-:Y:S08]  /*8c70*/  HMMA.16816.F32 R68, R68, R4.reuse, R100 ;  /* 0x000000044444723c */ /* 0x080ff00000001864 */
[-C--:B------:R-:W-:Y:S08]  /*8c80*/  HMMA.16816.F32 R28, R76, R4.reuse, R28 ;  /* 0x000000044c1c723c */ /* 0x080ff0000000181c */
[----:B------:R-:W-:Y:S07]  /*8c90*/  HMMA.16816.F32 R8, R8, R4, R72 ;  /* 0x000000040808723c */ /* 0x000fee0000001848 */
[----:B--2---:R-:W-:-:S02]  /*8ca0*/  IMAD.WIDE R4, R119, 0x2, R94 ;  /* 0x0000000277047825 */ /* 0x004fc400078e025e */
[----:B------:R-:W2:Y:S04]  /*8cb0*/  LDL.LU.64 R94, [R1+0x48] ;  /* 0x00004800015e7983 */ /* 0x000ea80000300a00 */
[----:B------:R-:W-:Y:S04]  /*8cc0*/  STL [R1+0x158], R4 ;  /* 0x0001580401007387 */ /* 0x000fe80000100800 */
[----:B------:R3:W-:Y:S02]  /*8cd0*/  STL [R1+0x154], R5 ;  /* 0x0001540501007387 */ /* 0x0007e40000100800 */
[----:B---3--:R-:W-:-:S02]  /*8ce0*/  IMAD.WIDE R4, R119, 0x2, R2 ;  /* 0x0000000277047825 */ /* 0x008fc400078e0202 */
[----:B------:R-:W3:Y:S01]  /*8cf0*/  LDL.LU.64 R2, [R1+0x1c0] ;  /* 0x0001c00001027983 */ /* 0x000ee20000300a00 */
[C---:B------:R-:W-:Y:S07]  /*8d00*/  HMMA.16816.F32 R80, R76.reuse, R20, R80 ;  /* 0x000000144c50723c */ /* 0x040fee0000001850 */
[C---:B----4-:R-:W-:Y:S02]  /*8d10*/  IMAD.WIDE R20, R119.reuse, 0x2, R120 ;  /* 0x0000000277147825 */ /* 0x050fe400078e0278 */
[----:B------:R-:W4:Y:S01]  /*8d20*/  LDL.LU.64 R120, [R1+0x58] ;  /* 0x0000580001787983 */ /* 0x000f220000300a00 */
[----:B------:R-:W-:Y:S03]  /*8d30*/  HMMA.16816.F32 R44, R76, R32, R44 ;  /* 0x000000204c2c723c */ /* 0x000fe6000000182c */
[----:B------:R-:W-:Y:S04]  /*8d40*/  STL [R1+0x150], R20 ;  /* 0x0001501401007387 */ /* 0x000fe80000100800 */
[----:B------:R0:W-:Y:S04]  /*8d50*/  STL [R1+0x14c], R21 ;  /* 0x00014c1501007387 */ /* 0x0001e80000100800 */
[----:B------:R-:W-:Y:S04]  /*8d60*/  STL [R1+0x148], R4 ;  /* 0x0001480401007387 */ /* 0x000fe80000100800 */
[----:B------:R0:W-:Y:S01]  /*8d70*/  STL [R1+0x144], R5 ;  /* 0x0001440501007387 */ /* 0x0001e20000100800 */
[----:B---3--:R-:W-:-:S03]  /*8d80*/  IMAD.WIDE R32, R119, 0x2, R2 ;  /* 0x0000000277207825 */ /* 0x008fc600078e0202 */
[----:B------:R-:W3:Y:S01]  /*8d90*/  LDL.LU.64 R2, [R1+0x1b8] ;  /* 0x0001b80001027983 */ /* 0x000ee20000300a00 */
[----:B0-----:R-:W-:-:S04]  /*8da0*/  IMAD.WIDE R20, R119, 0x2, R122 ;  /* 0x0000000277147825 */ /* 0x001fc800078e027a */
[C---:B------:R-:W-:Y:S01]  /*8db0*/  IMAD.WIDE R4, R119.reuse, 0x2, R116 ;  /* 0x0000000277047825 */ /* 0x040fe200078e0274 */
[----:B------:R-:W-:Y:S04]  /*8dc0*/  STL [R1+0x13c], R20 ;  /* 0x00013c1401007387 */ /* 0x000fe80000100800 */
[----:B------:R-:W2:Y:S04]  /*8dd0*/  LDL.LU.64 R122, [R1+0x68] ;  /* 0x00006800017a7983 */ /* 0x000ea80000300a00 */
[----:B------:R3:W-:Y:S04]  /*8de0*/  STL [R1+0x138], R21 ;  /* 0x0001381501007387 */ /* 0x0007e80000100800 */
[----:B------:R-:W-:Y:S04]  /*8df0*/  STL [R1+0x134], R4 ;  /* 0x0001340401007387 */ /* 0x000fe80000100800 */
[----:B------:R-:W2:Y:S04]  /*8e00*/  LDL.LU.64 R116, [R1+0x70] ;  /* 0x0000700001747983 */ /* 0x000ea80000300a00 */
[----:B------:R0:W-:Y:S04]  /*8e10*/  STL [R1+0x130], R5 ;  /* 0x0001300501007387 */ /* 0x0001e80000100800 */
[----:B------:R-:W-:Y:S04]  /*8e20*/  STL [R1+0x12c], R32 ;  /* 0x00012c2001007387 */ /* 0x000fe80000100800 */
[----:B------:R-:W-:Y:S01]  /*8e30*/  STL [R1+0x128], R33 ;  /* 0x0001282101007387 */ /* 0x000fe20000100800 */
[----:B---3--:R-:W-:-:S03]  /*8e40*/  IMAD.WIDE R20, R119, 0x2, R2 ;  /* 0x0000000277147825 */ /* 0x008fc600078e0202 */
[----:B------:R-:W3:Y:S01]  /*8e50*/  LDL.LU.64 R2, [R1+0x1b0] ;  /* 0x0001b00001027983 */ /* 0x000ee20000300a00 */
[C---:B0-----:R-:W-:Y:S01]  /*8e60*/  IMAD.WIDE R4, R119.reuse, 0x2, R92 ;  /* 0x0000000277047825 */ /* 0x041fe200078e025c */
[----:B------:R-:W-:Y:S04]  /*8e70*/  HMMA.16816.F32 R12, R76, R48, R12 ;  /* 0x000000304c0c723c */ /* 0x000fe8000000180c */
[----:B------:R-:W-:Y:S04]  /*8e80*/  STL [R1+0x124], R4 ;  /* 0x0001240401007387 */ /* 0x000fe80000100800 */
[----:B------:R-:W4:Y:S04]  /*8e90*/  LDL.LU.64 R78, [R1+0x80] ;  /* 0x00008000014e7983 */ /* 0x000f280000300a00 */
[----:B------:R-:W-:Y:S04]  /*8ea0*/  STL [R1+0x120], R5 ;  /* 0x0001200501007387 */ /* 0x000fe80000100800 */
[----:B------:R-:W4:Y:S04]  /*8eb0*/  LDL.LU.64 R92, [R1+0x88] ;  /* 0x00008800015c7983 */ /* 0x000f280000300a00 */
[----:B------:R-:W-:Y:S04]  /*8ec0*/  STL [R1+0x11c], R20 ;  /* 0x00011c1401007387 */ /* 0x000fe80000100800 */
[----:B------:R3:W-:Y:S02]  /*8ed0*/  STL [R1+0x118], R21 ;  /* 0x0001181501007387 */ /* 0x0007e40000100800 */
[----:B---3--:R-:W-:-:S02]  /*8ee0*/  IMAD.WIDE R20, R119, 0x2, R2 ;  /* 0x0000000277147825 */ /* 0x008fc400078e0202 */
[----:B------:R-:W3:Y:S02]  /*8ef0*/  LDL.LU.64 R2, [R1+0x1a8] ;  /* 0x0001a80001027983 */ /* 0x000ee40000300a00 */
[----:B--2---:R-:W-:-:S05]  /*8f00*/  IMAD.WIDE R4, R119, 0x2, R94 ;  /* 0x0000000277047825 */ /* 0x004fca00078e025e */
[----:B------:R-:W-:Y:S04]  /*8f10*/  STL [R1+0x114], R4 ;  /* 0x0001140401007387 */ /* 0x000fe80000100800 */
[----:B------:R3:W-:Y:S04]  /*8f20*/  STL [R1+0x110], R5 ;  /* 0x0001100501007387 */ /* 0x0007e80000100800 */
[----:B------:R-:W-:Y:S04]  /*8f30*/  STL [R1+0x10c], R20 ;  /* 0x00010c1401007387 */ /* 0x000fe80000100800 */
[----:B------:R-:W2:Y:S04]  /*8f40*/  LDL.LU.64 R94, [R1+0x90] ;  /* 0x00009000015e7983 */ /* 0x000ea80000300a00 */
[----:B------:R-:W-:Y:S01]  /*8f50*/  STL [R1+0x108], R21 ;  /* 0x0001081501007387 */ /* 0x000fe20000100800 */
[----:B---3--:R-:W-:-:S03]  /*8f60*/  IMAD.WIDE R4, R119, 0x2, R2 ;  /* 0x0000000277047825 */ /* 0x008fc600078e0202 */
[----:B------:R-:W3:Y:S01]  /*8f70*/  LDL.LU.64 R2, [R1+0x1a0] ;  /* 0x0001a00001027983 */ /* 0x000ee20000300a00 */
[----:B----4-:R-:W-:-:S03]  /*8f80*/  IMAD.WIDE R32, R119, 0x2, R120 ;  /* 0x0000000277207825 */ /* 0x010fc600078e0278 */
[----:B------:R-:W4:Y:S04]  /*8f90*/  LDL.LU.64 R120, [R1+0x98] ;  /* 0x0000980001787983 */ /* 0x000f280000300a00 */
[----:B------:R-:W-:Y:S04]  /*8fa0*/  STL [R1+0x104], R32 ;  /* 0x0001042001007387 */ /* 0x000fe80000100800 */
[----:B------:R3:W-:Y:S04]  /*8fb0*/  STL [R1+0x100], R33 ;  /* 0x0001002101007387 */ /* 0x0007e80000100800 */
[----:B------:R-:W-:Y:S04]  /*8fc0*/  STL [R1+0xfc], R4 ;  /* 0x0000fc0401007387 */ /* 0x000fe80000100800 */
[----:B------:R0:W-:Y:S01]  /*8fd0*/  STL [R1+0xf8], R5 ;  /* 0x0000f80501007387 */ /* 0x0001e20000100800 */
[----:B---3--:R-:W-:-:S03]  /*8fe0*/  IMAD.WIDE R32, R119, 0x2, R2 ;  /* 0x0000000277207825 */ /* 0x008fc600078e0202 */
[----:B------:R-:W3:Y:S01]  /*8ff0*/  LDL.LU.64 R2, [R1+0x198] ;  /* 0x0001980001027983 */ /* 0x000ee20000300a00 */
[----:B------:R-:W-:-:S03]  /*9000*/  IMAD.WIDE R20, R119, 0x2, R122 ;  /* 0x0000000277147825 */ /* 0x000fc600078e027a */
[----:B------:R-:W2:Y:S01]  /*9010*/  LDL.LU.64 R122, [R1+0xa0] ;  /* 0x0000a000017a7983 */ /* 0x000ea20000300a00 */
[----:B0-----:R-:W-:-:S03]  /*9020*/  IMAD.WIDE R4, R119, 0x2, R116 ;  /* 0x0000000277047825 */ /* 0x001fc600078e0274 */
[----:B------:R-:W-:Y:S04]  /*9030*/  STL [R1+0xf4], R20 ;  /* 0x0000f41401007387 */ /* 0x000fe80000100800 */
[----:B------:R-:W2:Y:S04]  /*9040*/  LDL.LU.64 R116, [R1+0xa8] ;  /* 0x0000a80001747983 */ /* 0x000ea80000300a00 */
[----:B------:R-:W-:Y:S04]  /*9050*/  STL [R1+0xf0], R21 ;  /* 0x0000f01501007387 */ /* 0x000fe80000100800 */
[----:B------:R-:W-:Y:S04]  /*9060*/  STL [R1+0xec], R4 ;  /* 0x0000ec0401007387 */ /* 0x000fe80000100800 */
[----:B------:R0:W-:Y:S04]  /*9070*/  STL [R1+0xe8], R5 ;  /* 0x0000e80501007387 */ /* 0x0001e80000100800 */
[----:B------:R-:W-:Y:S04]  /*9080*/  STL [R1+0xe4], R32 ;  /* 0x0000e42001007387 */ /* 0x000fe80000100800 */
[----:B------:R2:W-:Y:S01]  /*9090*/  STL [R1+0xe0], R33 ;  /* 0x0000e02101007387 */ /* 0x0005e20000100800 */
[----:B------:R-:W-:Y:S03]  /*90a0*/  HMMA.16816.F32 R108, R56, R34, R60 ;  /* 0x00000022386c723c */ /* 0x000fe6000000183c */
[----:B------:R-:W0:Y:S05]  /*90b0*/  LDSM.16.MT88.4 R60, [R0+0xe100] ;  /* 0x00e10000003c783b */ /* 0x000e2a0000004200 */
[----:B-1----:R-:W-:Y:S01]  /*90c0*/  HMMA.16816.F32 R84, R88, R22, R84 ;  /* 0x000000165854723c */ /* 0x002fe20000001854 */
[----:B---3--:R-:W-:-:S02]  /*90d0*/  IMAD.WIDE R48, R119, 0x2, R2 ;  /* 0x0000000277307825 */ /* 0x008fc400078e0202 */
[----:B------:R-:W3:Y:S05]  /*90e0*/  LDL.LU.64 R2, [R1+0x190] ;  /* 0x0001900001027983 */ /* 0x000eea0000300a00 */
[C---:B------:R-:W-:Y:S08]  /*90f0*/  HMMA.16816.F32 R96, R88.reuse, R34, R96 ;  /* 0x000000225860723c */ /* 0x040ff00000001860 */
[C---:B------:R-:W-:Y:S08]  /*9100*/  HMMA.16816.F32 R104, R88.reuse, R50, R104 ;  /* 0x000000325868723c */ /* 0x040ff00000001868 */
[----:B------:R-:W-:Y:S01]  /*9110*/  HMMA.16816.F32 R88, R88, R6, R52 ;  /* 0x000000065858723c */ /* 0x000fe20000001834 */
[----:B------:R-:W1:Y:S01]  /*9120*/  LDSM.16.MT88.4 R52, [R0+0xe180] ;  /* 0x00e180000034783b */ /* 0x000e620000004200 */
[----:B0-----:R-:W-:-:S03]  /*9130*/  IMAD.WIDE R4, R119, 0x2, R78 ;  /* 0x0000000277047825 */ /* 0x001fc600078e024e */
[----:B------:R-:W4:Y:S01]  /*9140*/  LDL.LU.64 R78, [R1+0xb0] ;  /* 0x0000b000014e7983 */ /* 0x000f220000300a00 */
[----:B------:R-:W-:-:S03]  /*9150*/  IMAD.WIDE R20, R119, 0x2, R92 ;  /* 0x0000000277147825 */ /* 0x000fc600078e025c */
[----:B------:R-:W-:Y:S04]  /*9160*/  STL [R1+0x7c], R4 ;  /* 0x00007c0401007387 */ /* 0x000fe80000100800 */
[----:B------:R-:W-:Y:S01]  /*9170*/  STL [R1+0x78], R5 ;  /* 0x0000780501007387 */ /* 0x000fe20000100800 */
[----:B------:R-:W-:Y:S03]  /*9180*/  HMMA.16816.F32 R36, R56, R22, R36 ;  /* 0x000000163824723c */ /* 0x000fe60000001824 */
[----:B------:R-:W4:Y:S01]  /*9190*/  LDL.LU.64 R92, [R1+0xb8] ;  /* 0x0000b800015c7983 */ /* 0x000f220000300a00 */
[----:B--2---:R-:W-:-:S03]  /*91a0*/  IMAD.WIDE R32, R119, 0x2, R94 ;  /* 0x0000000277207825 */ /* 0x004fc600078e025e */
[----:B------:R-:W-:Y:S01]  /*91b0*/  STL [R1+0x74], R20 ;  /* 0x0000741401007387 */ /* 0x000fe20000100800 */
[-C--:B------:R-:W-:Y:S03]  /*91c0*/  HMMA.16816.F32 R80, R60, R22.reuse, R80 ;  /* 0x000000163c50723c */ /* 0x080fe60000001850 */
[----:B------:R1:W-:Y:S04]  /*91d0*/  STL [R1+0x70], R21 ;  /* 0x0000701501007387 */ /* 0x0003e80000100800 */
[----:B------:R-:W-:Y:S04]  /*91e0*/  STL [R1+0x6c], R48 ;  /* 0x00006c3001007387 */ /* 0x000fe80000100800 */
[----:B------:R-:W-:Y:S04]  /*91f0*/  STL [R1+0x68], R49 ;  /* 0x0000683101007387 */ /* 0x000fe80000100800 */
[----:B------:R-:W2:Y:S01]  /*9200*/  LDL.LU.64 R94, [R1+0xc0] ;  /* 0x0000c000015e7983 */ /* 0x000ea20000300a00 */
[----:B-1----:R-:W-:Y:S07]  /*9210*/  HMMA.16816.F32 R20, R52, R22, R40 ;  /* 0x000000163414723c */ /* 0x002fee0000001828 */
[----:B---3--:R-:W-:-:S02]  /*9220*/  IMAD.WIDE R42, R119, 0x2, R2 ;  /* 0x00000002772a7825 */ /* 0x008fc400078e0202 */
[----:B------:R-:W3:Y:S02]  /*9230*/  LDL.LU.64 R2, [R1+0x188] ;  /* 0x0001880001027983 */ /* 0x000ee40000300a00 */
[C---:B----4-:R-:W-:Y:S02]  /*9240*/  IMAD.WIDE R4, R119.reuse, 0x2, R120 ;  /* 0x0000000277047825 */ /* 0x050fe400078e0278 */
[----:B------:R-:W4:Y:S01]  /*9250*/  LDL.LU.64 R120, [R1+0xc8] ;  /* 0x0000c80001787983 */ /* 0x000f220000300a00 */
[-C--:B------:R-:W-:Y:S03]  /*9260*/  HMMA.16816.F32 R44, R60, R34.reuse, R44 ;  /* 0x000000223c2c723c */ /* 0x080fe6000000182c */
[----:B------:R-:W-:Y:S04]  /*9270*/  STL [R1+0x64], R32 ;  /* 0x0000642001007387 */ /* 0x000fe80000100800 */
[----:B------:R0:W-:Y:S04]  /*9280*/  STL [R1+0x60], R33 ;  /* 0x0000602101007387 */ /* 0x0001e80000100800 */
[----:B------:R-:W-:Y:S04]  /*9290*/  STL [R1+0x5c], R4 ;  /* 0x00005c0401007387 */ /* 0x000fe80000100800 */
[----:B------:R1:W-:Y:S01]  /*92a0*/  STL [R1+0x58], R5 ;  /* 0x0000580501007387 */ /* 0x0003e20000100800 */
[----:B0-----:R-:W-:Y:S03]  /*92b0*/  HMMA.16816.F32 R32, R52, R34, R24 ;  /* 0x000000223420723c */ /* 0x001fe60000001818 */
[----:B------:R0:W-:Y:S04]  /*92c0*/  STL [R1+0x54], R42 ;  /* 0x0000542a01007387 */ /* 0x0001e80000100800 */
[----:B------:R-:W-:Y:S01]  /*92d0*/  STL [R1+0x50], R43 ;  /* 0x0000502b01007387 */ /* 0x000fe20000100800 */
[----:B---3--:R-:W-:-:S03]  /*92e0*/  IMAD.WIDE R26, R119, 0x2, R2 ;  /* 0x00000002771a7825 */ /* 0x008fc600078e0202 */
[----:B------:R-:W3:Y:S01]  /*92f0*/  LDL.LU.64 R2, [R1+0x180] ;  /* 0x0001800001027983 */ /* 0x000ee20000300a00 */
[----:B------:R-:W-:-:S03]  /*9300*/  IMAD.WIDE R40, R119, 0x2, R122 ;  /* 0x0000000277287825 */ /* 0x000fc600078e027a */
[----:B------:R-:W2:Y:S01]  /*9310*/  LDL.LU.64 R122, [R1+0xd0] ;  /* 0x0000d000017a7983 */ /* 0x000ea20000300a00 */
[----:B-1----:R-:W-:-:S03]  /*9320*/  IMAD.WIDE R4, R119, 0x2, R116 ;  /* 0x0000000277047825 */ /* 0x002fc600078e0274 */
[----:B------:R-:W2:Y:S04]  /*9330*/  LDL.LU.64 R116, [R1+0xd8] ;  /* 0x0000d80001747983 */ /* 0x000ea80000300a00 */
[----:B0-----:R-:W2:Y:S01]  /*9340*/  LDL.LU R42, [R1+0x15c] ;  /* 0x00015c00012a7983 */ /* 0x001ea20000300800 */
[-C--:B------:R-:W-:Y:S03]  /*9350*/  HMMA.16816.F32 R112, R56, R50.reuse, R64 ;  /* 0x000000323870723c */ /* 0x080fe60000001840 */
[----:B------:R-:W-:Y:S04]  /*9360*/  STL [R1+0x4c], R40 ;  /* 0x00004c2801007387 */ /* 0x000fe80000100800 */
[----:B------:R-:W-:Y:S01]  /*9370*/  STL [R1+0x48], R41 ;  /* 0x0000482901007387 */ /* 0x000fe20000100800 */
[-C--:B------:R-:W-:Y:S03]  /*9380*/  HMMA.16816.F32 R12, R60, R50.reuse, R12 ;  /* 0x000000323c0c723c */ /* 0x080fe6000000180c */
[----:B------:R-:W-:Y:S04]  /*9390*/  STL [R1+0x44], R4 ;  /* 0x0000440401007387 */ /* 0x000fe80000100800 */
[----:B------:R0:W-:Y:S01]  /*93a0*/  STL [R1+0x40], R5 ;  /* 0x0000400501007387 */ /* 0x0001e20000100800 */
[----:B------:R-:W-:Y:S03]  /*93b0*/  HMMA.16816.F32 R48, R52, R50, R16 ;  /* 0x000000323430723c */ /* 0x000fe60000001810 */
[----:B------:R-:W-:Y:S04]  /*93c0*/  STL [R1+0x3c], R26 ;  /* 0x00003c1a01007387 */ /* 0x000fe80000100800 */
[----:B------:R-:W-:Y:S01]  /*93d0*/  STL [R1+0x38], R27 ;  /* 0x0000381b01007387 */ /* 0x000fe20000100800 */
[----:B---3--:R-:W-:-:S03]  /*93e0*/  IMAD.WIDE R16, R119, 0x2, R2 ;  /* 0x0000000277107825 */ /* 0x008fc600078e0202 */
[----:B------:R-:W3:Y:S01]  /*93f0*/  LDL.LU.64 R2, [R1+0x178] ;  /* 0x0001780001027983 */ /* 0x000ee20000300a00 */
[----:B------:R-:W-:-:S04]  /*9400*/  IMAD.WIDE R24, R119, 0x2, R78 ;  /* 0x0000000277187825 */ /* 0x000fc800078e024e */
[C---:B0-----:R-:W-:Y:S01]  /*9410*/  IMAD.WIDE R4, R119.reuse, 0x2, R92 ;  /* 0x0000000277047825 */ /* 0x041fe200078e025c */
[----:B------:R-:W-:Y:S01]  /*9420*/  STL [R1+0x34], R24 ;  /* 0x0000341801007387 */ /* 0x000fe20000100800 */
[-C--:B------:R-:W-:Y:S03]  /*9430*/  HMMA.16816.F32 R100, R56, R6.reuse, R68 ;  /* 0x000000063864723c */ /* 0x080fe60000001844 */
[----:B------:R-:W-:Y:S04]  /*9440*/  STL [R1+0x30], R25 ;  /* 0x0000301901007387 */ /* 0x000fe80000100800 */
[----:B------:R-:W-:Y:S01]  /*9450*/  STL [R1+0x2c], R4 ;  /* 0x00002c0401007387 */ /* 0x000fe20000100800 */
[-C--:B------:R-:W-:Y:S03]  /*9460*/  HMMA.16816.F32 R28, R60, R6.reuse, R28 ;  /* 0x000000063c1c723c */ /* 0x080fe6000000181c */
[----:B------:R0:W-:Y:S04]  /*9470*/  STL [R1+0x28], R5 ;  /* 0x0000280501007387 */ /* 0x0001e80000100800 */
[----:B------:R-:W-:Y:S04]  /*9480*/  STL [R1+0x24], R16 ;  /* 0x0000241001007387 */ /* 0x000fe80000100800 */
[----:B------:R4:W-:Y:S01]  /*9490*/  STL [R1+0x20], R17 ;  /* 0x0000201101007387 */ /* 0x0009e20000100800 */
[----:B0-----:R-:W-:Y:S01]  /*94a0*/  HMMA.16816.F32 R4, R52, R6, R8 ;  /* 0x000000063404723c */ /* 0x001fe20000001808 */
[----:B--2---:R-:W-:-:S06]  /*94b0*/  IMAD.WIDE R18, R119, 0x2, R94 ;  /* 0x0000000277127825 */ /* 0x004fcc00078e025e */
[C---:B---3--:R-:W-:Y:S02]  /*94c0*/  IMAD.WIDE R8, R119.reuse, 0x2, R2 ;  /* 0x0000000277087825 */ /* 0x048fe400078e0202 */
[----:B------:R-:W2:Y:S02]  /*94d0*/  LDL.LU.64 R2, [R1+0x170] ;  /* 0x0001700001027983 */ /* 0x000ea40000300a00 */
[C---:B----4-:R-:W-:Y:S01]  /*94e0*/  IMAD.WIDE R16, R119.reuse, 0x2, R120 ;  /* 0x0000000277107825 */ /* 0x050fe200078e0278 */
[----:B------:R-:W-:Y:S01]  /*94f0*/  IADD3 R42, R42, -0x1, RZ ;  /* 0xffffffff2a2a7810 */ /* 0x000fe20007ffe0ff */
[----:B------:R-:W-:Y:S04]  /*9500*/  STL [R1+0x1c], R18 ;  /* 0x00001c1201007387 */ /* 0x000fe80000100800 */
[----:B------:R-:W-:Y:S04]  /*9510*/  STL [R1+0x18], R19 ;  /* 0x0000181301007387 */ /* 0x000fe80000100800 */
[----:B------:R-:W-:Y:S04]  /*9520*/  STL [R1+0x14], R16 ;  /* 0x0000141001007387 */ /* 0x000fe80000100800 */
[----:B------:R-:W-:Y:S04]  /*9530*/  STL [R1+0x10], R17 ;  /* 0x0000101101007387 */ /* 0x000fe80000100800 */
[----:B------:R-:W-:Y:S04]  /*9540*/  STL [R1+0xc], R8 ;  /* 0x00000c0801007387 */ /* 0x000fe80000100800 */
[----:B------:R0:W-:Y:S04]  /*9550*/  STL [R1+0x8], R9 ;  /* 0x0000080901007387 */ /* 0x0001e80000100800 */
[----:B------:R1:W-:Y:S01]  /*9560*/  STL [R1+0x15c], R42 ;  /* 0x00015c2a01007387 */ /* 0x0003e20000100800 */
[----:B------:R-:W-:Y:S01]  /*9570*/  ISETP.NE.U32.AND P0, PT, R42, RZ, PT ;  /* 0x000000ff2a00720c */ /* 0x000fe20003f05070 */
[----:B------:R-:W-:Y:S01]  /*9580*/  IMAD.MOV.U32 R43, RZ, RZ, c[0x0][0x188] ;  /* 0x00006200ff2b7624 */ /* 0x000fe200078e00ff */
[----:B------:R-:W-:Y:S01]  /*9590*/  UIADD3 UR4, UR4, -0x80, URZ ;  /* 0xffffff8004047890 */ /* 0x000fe2000fffe03f */
[----:B------:R-:W-:-:S04]  /*95a0*/  IMAD.WIDE R10, R119, 0x2, R122 ;  /* 0x00000002770a7825 */ /* 0x000fc800078e027a */
[----:B------:R-:W-:Y:S02]  /*95b0*/  IMAD.SHL.U32 R43, R43, 0x80, RZ ;  /* 0x000000802b2b7824 */ /* 0x000fe400078e00ff */
[----:B0-----:R-:W-:-:S04]  /*95c0*/  IMAD.WIDE R8, R119, 0x2, R116 ;  /* 0x0000000277087825 */ /* 0x001fc800078e0274 */
[----:B------:R-:W-:Y:S02]  /*95d0*/  IMAD.MOV.U32 R41, RZ, RZ, R10 ;  /* 0x000000ffff297224 */ /* 0x000fe400078e000a */
[----:B------:R-:W-:Y:S02]  /*95e0*/  IMAD.MOV.U32 R40, RZ, RZ, R11 ;  /* 0x000000ffff287224 */ /* 0x000fe400078e000b */
[----:B------:R-:W-:Y:S02]  /*95f0*/  IMAD.MOV.U32 R25, RZ, RZ, R8 ;  /* 0x000000ffff197224 */ /* 0x000fe400078e0008 */
[----:B------:R-:W-:Y:S02]  /*9600*/  IMAD.MOV.U32 R24, RZ, RZ, R9 ;  /* 0x000000ffff187224 */ /* 0x000fe400078e0009 */
[----:B--2---:R-:W-:Y:S01]  /*9610*/  IMAD.WIDE R2, R43, 0x2, R2 ;  /* 0x000000022b027825 */ /* 0x004fe200078e0202 */
[----:B-1----:R-:W-:Y:S01]  /*9620*/  @!P0 CALL.REL.NOINC `(.L_x_1) ;  /* 0x0000001000008944 */ /* 0x002fe20003c00000 */
[----:B------:R-:W-:Y:S05]  /*9630*/  BRA `(.L_x_2) ;  /* 0xffffa68000007947 */ /* 0x000fea000383ffff */
.L_x_1:
[----:B------:R-:W-:Y:S02]  /*9640*/  F2FP.PACK_AB R16, R47, R83 ;  /* 0x000000532f10723e */ /* 0x000fe400000000ff */
[----:B------:R-:W-:-:S02]  /*9650*/  F2FP.PACK_AB R18, R45, R81 ;  /* 0x000000512d12723e */ /* 0x000fc400000000ff */
[----:B------:R-:W-:Y:S02]  /*9660*/  F2FP.PACK_AB R47, R30, R14 ;  /* 0x0000000e1e2f723e */ /* 0x000fe400000000ff */
[----:B------:R-:W-:Y:S02]  /*9670*/  F2FP.PACK_AB R45, R28, R12 ;  /* 0x0000000c1c2d723e */ /* 0x000fe400000000ff */
[----:B------:R-:W-:Y:S02]  /*9680*/  F2FP.PACK_AB R10, R35, R23 ;  /* 0x00000017230a723e */ /* 0x000fe400000000ff */
[----:B------:R-:W-:Y:S02]  /*9690*/  F2FP.PACK_AB R17, R31, R15 ;  /* 0x0000000f1f11723e */ /* 0x000fe400000000ff */
        /* <DEDUP_REMOVED lines=26> */
.L_x_0:
[----:B------:R-:W2:Y:S04]  /*9840*/  LDL.LU R28, [R1+0x164] ;  /* 0x00016400011c7983 */ /* 0x000ea80000300800 */
[----:B------:R-:W3:Y:S04]  /*9850*/  LDL.LU R34, [R1+0x140] ;  /* 0x0001400001227983 */ /* 0x000ee80000300800 */
[----:B------:R-:W1:Y:S02]  /*9860*/  S2R R29, SR_TID.X ;  /* 0x00000000001d7919 */ /* 0x000e640000002100 */
[----:B-1----:R-:W-:Y:S01]  /*9870*/  SHF.R.S32.HI R4, RZ, 0x4, R29 ;  /* 0x00000004ff047819 */ /* 0x002fe2000001141d */
[----:B------:R-:W-:-:S02]  /*9880*/  IMAD.SHL.U32 R7, R29, 0x20, RZ ;  /* 0x000000201d077824 */ /* 0x000fc400078e00ff */
[C---:B------:R-:W-:Y:S01]  /*9890*/  IMAD.SHL.U32 R0, R29.reuse, 0x80, RZ ;  /* 0x000000801d007824 */ /* 0x040fe200078e00ff */
[----:B------:R-:W-:Y:S01]  /*98a0*/  SGXT R4, R4, 0x1 ;  /* 0x000000010404781a */ /* 0x000fe20000000200 */
[C---:B------:R-:W-:Y:S01]  /*98b0*/  IMAD.SHL.U32 R5, R29.reuse, 0x8, RZ ;  /* 0x000000081d057824 */ /* 0x040fe200078e00ff */
[----:B------:R-:W-:Y:S02]  /*98c0*/  LOP3.LUT R6, R29, 0xc, RZ, 0xc0, !PT ;  /* 0x0000000c1d067812 */ /* 0x000fe400078ec0ff */
[----:B------:R-:W-:Y:S02]  /*98d0*/  LOP3.LUT R7, R7, 0x60, RZ, 0xc0, !PT ;  /* 0x0000006007077812 */ /* 0x000fe400078ec0ff */
[----:B------:R-:W-:Y:S02]  /*98e0*/  LOP3.LUT R0, R0, 0x3000, RZ, 0xc0, !PT ;  /* 0x0000300000007812 */ /* 0x000fe400078ec0ff */
[----:B------:R-:W-:Y:S01]  /*98f0*/  LOP3.LUT R4, R4, 0x4008, RZ, 0xc0, !PT ;  /* 0x0000400804047812 */ /* 0x000fe200078ec0ff */
[----:B------:R-:W-:Y:S01]  /*9900*/  IMAD R27, R6, 0x1000, R7 ;  /* 0x00001000061b7824 */ /* 0x000fe200078e0207 */
[----:B------:R-:W-:-:S02]  /*9910*/  LOP3.LUT R0, R0, 0x78, R5, 0xf8, !PT ;  /* 0x0000007800007812 */ /* 0x000fc400078ef805 */
[----:B------:R-:W-:Y:S01]  /*9920*/  LOP3.LUT R7, R4, 0x180, R29, 0xf8, !PT ;  /* 0x0000018004077812 */ /* 0x000fe200078ef81d */
[----:B------:R-:W-:Y:S01]  /*9930*/  IMAD R27, R6, 0x2, R27 ;  /* 0x00000002061b7824 */ /* 0x000fe200078e021b */
[----:B0-----:R-:W-:Y:S02]  /*9940*/  LOP3.LUT R26, R5, 0xf80, RZ, 0xc0, !PT ;  /* 0x00000f80051a7812 */ /* 0x001fe400078ec0ff */
[----:B------:R-:W-:Y:S01]  /*9950*/  LOP3.LUT R0, R7, R0, RZ, 0x3c, !PT ;  /* 0x0000000007007212 */ /* 0x000fe200078e3cff */
[----:B------:R-:W-:Y:S02]  /*9960*/  BAR.SYNC.DEFER_BLOCKING 0x0 ;  /* 0x0000000000007b1d */ /* 0x000fe40000010000 */
[----:B------:R-:W-:Y:S01]  /*9970*/  IMAD.IADD R26, R26, 0x1, R27 ;  /* 0x000000011a1a7824 */ /* 0x000fe200078e021b */
[----:B------:R-:W-:-:S03]  /*9980*/  LOP3.LUT R27, R0, 0x10, RZ, 0x3c, !PT ;  /* 0x00000010001b7812 */ /* 0x000fc600078e3cff */
[----:B------:R-:W-:Y:S04]  /*9990*/  STS.64 [R0], R36 ;  /* 0x0000002400007388 */ /* 0x000fe80000000a00 */
[----:B------:R-:W-:Y:S04]  /*99a0*/  STS.64 [R0+0x800], R12 ;  /* 0x0008000c00007388 */ /* 0x000fe80000000a00 */
[----:B------:R-:W-:Y:S04]  /*99b0*/  STS.64 [R0+0x200], R84 ;  /* 0x0002005400007388 */ /* 0x000fe80000000a00 */
[----:B------:R-:W-:Y:S04]  /*99c0*/  STS.64 [R0+0xa00], R14 ;  /* 0x000a000e00007388 */ /* 0x000fe80000000a00 */
[----:B------:R0:W-:Y:S04]  /*99d0*/  STS.64 [R0+0x400], R44 ;  /* 0x0004002c00007388 */ /* 0x0001e80000000a00 */
[----:B------:R-:W-:Y:S04]  /*99e0*/  STS.64 [R0+0xc00], R18 ;  /* 0x000c001200007388 */ /* 0x000fe80000000a00 */
[----:B------:R-:W-:Y:S04]  /*99f0*/  STS.64 [R0+0x600], R20 ;  /* 0x0006001400007388 */ /* 0x000fe80000000a00 */
[----:B------:R3:W-:Y:S04]  /*9a00*/  STS.64 [R0+0xe00], R24 ;  /* 0x000e001800007388 */ /* 0x0007e80000000a00 */
[----:B------:R-:W-:Y:S04]  /*9a10*/  STS.64 [R27+0x8000], R38 ;  /* 0x008000261b007388 */ /* 0x000fe80000000a00 */
[----:B------:R-:W-:Y:S04]  /*9a20*/  STS.64 [R27+0x8800], R2 ;  /* 0x008800021b007388 */ /* 0x000fe80000000a00 */
[----:B------:R-:W-:Y:S04]  /*9a30*/  STS.64 [R27+0x8200], R86 ;  /* 0x008200561b007388 */ /* 0x000fe80000000a00 */
[----:B------:R-:W-:Y:S04]  /*9a40*/  STS.64 [R27+0x8a00], R8 ;  /* 0x008a00081b007388 */ /* 0x000fe80000000a00 */
[----:B------:R-:W-:Y:S04]  /*9a50*/  STS.64 [R27+0x8400], R46 ;  /* 0x0084002e1b007388 */ /* 0x000fe80000000a00 */
[----:B------:R-:W-:Y:S04]  /*9a60*/  STS.64 [R27+0x8c00], R16 ;  /* 0x008c00101b007388 */ /* 0x000fe80000000a00 */
[----:B------:R-:W-:Y:S04]  /*9a70*/  STS.64 [R27+0x8600], R22 ;  /* 0x008600161b007388 */ /* 0x000fe80000000a00 */
[----:B------:R1:W-:Y:S04]  /*9a80*/  STS.64 [R27+0x8e00], R10 ;  /* 0x008e000a1b007388 */ /* 0x0003e80000000a00 */
[----:B------:R-:W-:Y:S01]  /*9a90*/  BAR.SYNC.DEFER_BLOCKING 0x0 ;  /* 0x0000000000007b1d */ /* 0x000fe20000010000 */
[----:B------:R-:W-:-:S02]  /*9aa0*/  LOP3.LUT R40, R26, 0x8, RZ, 0x3c, !PT ;  /* 0x000000081a287812 */ /* 0x000fc400078e3cff */
[C---:B------:R-:W-:Y:S02]  /*9ab0*/  LOP3.LUT R43, R26.reuse, 0x10, RZ, 0x3c, !PT ;  /* 0x000000101a2b7812 */ /* 0x040fe400078e3cff */
[----:B------:R-:W-:Y:S02]  /*9ac0*/  LOP3.LUT R42, R26, 0x18, RZ, 0x3c, !PT ;  /* 0x000000181a2a7812 */ /* 0x000fe400078e3cff */
[----:B------:R-:W-:Y:S01]  /*9ad0*/  SHF.R.U32.HI R41, RZ, 0x8, R29 ;  /* 0x00000008ff297819 */ /* 0x000fe2000001161d */
[----:B------:R-:W4:Y:S04]  /*9ae0*/  LDS.64 R6, [R26] ;  /* 0x000000001a067984 */ /* 0x000f280000000a00 */
[----:B------:R-:W5:Y:S04]  /*9af0*/  LDS.64 R2, [R40] ;  /* 0x0000000028027984 */ /* 0x000f680000000a00 */
[----:B------:R-:W0:Y:S01]  /*9b00*/  LDS.64 R4, [R43] ;  /* 0x000000002b047984 */ /* 0x000e220000000a00 */
[----:B------:R-:W-:-:S03]  /*9b10*/  SGXT.U32 R41, R41, 0x1 ;  /* 0x000000012929781a */ /* 0x000fc60000000000 */
[----:B------:R-:W0:Y:S01]  /*9b20*/  LDS.64 R8, [R42] ;  /* 0x000000002a087984 */ /* 0x000e220000000a00 */
[C---:B--2---:R-:W-:Y:S01]  /*9b30*/  ISETP.GE.AND P0, PT, R28.reuse, c[0x0][0x178], PT ;  /* 0x00005e001c007a0c */ /* 0x044fe20003f06270 */
[----:B0-----:R-:W-:Y:S01]  /*9b40*/  IMAD R44, R28, c[0x0][0x194], RZ ;  /* 0x000065001c2c7a24 */ /* 0x001fe200078e02ff */
[C---:B---3--:R-:W-:Y:S02]  /*9b50*/  LOP3.LUT R0, R34.reuse, R41, RZ, 0xfc, !PT ;  /* 0x0000002922007212 */ /* 0x048fe400078efcff */
[--C-:B-1----:R-:W-:Y:S02]  /*9b60*/  LOP3.LUT R10, R34, 0x4, R41.reuse, 0xfe, !PT ;  /* 0x00000004220a7812 */ /* 0x102fe400078efe29 */
[C---:B------:R-:W-:Y:S01]  /*9b70*/  ISETP.LT.AND P1, PT, R0.reuse, c[0x0][0x17c], !P0 ;  /* 0x00005f0000007a0c */ /* 0x040fe20004721270 */
[----:B------:R-:W-:Y:S01]  /*9b80*/  IMAD R15, R0, c[0x0][0x198], RZ ;  /* 0x00006600000f7a24 */ /* 0x000fe200078e02ff */
[----:B------:R-:W-:Y:S01]  /*9b90*/  LEA R0, P4, R44, c[0x0][0x170], 0x1 ;  /* 0x00005c002c007a11 */ /* 0x000fe200078808ff */
[----:B------:R-:W-:Y:S01]  /*9ba0*/  IMAD R19, R10, c[0x0][0x198], RZ ;  /* 0x000066000a137a24 */ /* 0x000fe200078e02ff */
[----:B------:R-:W-:-:S02]  /*9bb0*/  LOP3.LUT R11, R34, 0x2, R41, 0xfe, !PT ;  /* 0x00000002220b7812 */ /* 0x000fc400078efe29 */
[----:B------:R-:W-:Y:S02]  /*9bc0*/  ISETP.LT.AND P3, PT, R10, c[0x0][0x17c], !P0 ;  /* 0x00005f000a007a0c */ /* 0x000fe40004761270 */
[----:B------:R-:W-:Y:S02]  /*9bd0*/  LEA.HI.X.SX32 R44, R44, c[0x0][0x174], 0x1, P4 ;  /* 0x00005d002c2c7a11 */ /* 0x000fe400020f0eff */
[----:B------:R-:W-:Y:S01]  /*9be0*/  LEA R10, P6, R15, R0, 0x1 ;  /* 0x000000000f0a7211 */ /* 0x000fe200078c08ff */
[C---:B------:R-:W-:Y:S01]  /*9bf0*/  IMAD R17, R11.reuse, c[0x0][0x198], RZ ;  /* 0x000066000b117a24 */ /* 0x040fe200078e02ff */
[----:B------:R-:W-:Y:S02]  /*9c00*/  ISETP.LT.AND P2, PT, R11, c[0x0][0x17c], !P0 ;  /* 0x00005f000b007a0c */ /* 0x000fe40004741270 */
[----:B------:R-:W-:Y:S02]  /*9c10*/  LEA.HI.X.SX32 R11, R15, R44, 0x1, P6 ;  /* 0x0000002c0f0b7211 */ /* 0x000fe400030f0eff */
[----:B------:R-:W-:-:S02]  /*9c20*/  LOP3.LUT R13, R34, 0x6, R41, 0xfe, !PT ;  /* 0x00000006220d7812 */ /* 0x000fc400078efe29 */
[-C--:B------:R-:W-:Y:S01]  /*9c30*/  LEA R12, P4, R17, R0.reuse, 0x1 ;  /* 0x00000000110c7211 */ /* 0x080fe200078808ff */
[----:B----4-:R-:W-:Y:S01]  /*9c40*/  @P1 STG.E.U16 [R10.64], R6 ;  /* 0x000000060a001986 */ /* 0x010fe2000c101506 */
[----:B------:R-:W-:Y:S01]  /*9c50*/  LEA R14, P5, R19, R0, 0x1 ;  /* 0x00000000130e7211 */ /* 0x000fe200078a08ff */
[C---:B------:R-:W-:Y:S01]  /*9c60*/  IMAD R21, R13.reuse, c[0x0][0x198], RZ ;  /* 0x000066000d157a24 */ /* 0x040fe200078e02ff */
[----:B------:R-:W-:Y:S01]  /*9c70*/  ISETP.LT.AND P6, PT, R13, c[0x0][0x17c], !P0 ;  /* 0x00005f000d007a0c */ /* 0x000fe200047c1270 */
[----:B------:R-:W0:Y:S01]  /*9c80*/  LDS.64 R10, [R26+0x1000] ;  /* 0x001000001a0a7984 */ /* 0x000e220000000a00 */
[-C--:B------:R-:W-:Y:S02]  /*9c90*/  LEA.HI.X.SX32 R13, R17, R44.reuse, 0x1, P4 ;  /* 0x0000002c110d7211 */ /* 0x080fe400020f0eff */
[----:B------:R-:W-:Y:S02]  /*9ca0*/  LEA.HI.X.SX32 R15, R19, R44, 0x1, P5 ;  /* 0x0000002c130f7211 */ /* 0x000fe400028f0eff */
[C---:B------:R-:W-:Y:S01]  /*9cb0*/  LEA R16, P4, R21.reuse, R0, 0x1 ;  /* 0x0000000015107211 */ /* 0x040fe200078808ff */
[----:B-----5:R-:W-:Y:S04]  /*9cc0*/  @P2 STG.E.U16 [R12.64], R2 ;  /* 0x000000020c002986 */ /* 0x020fe8000c101506 */
[----:B------:R-:W1:Y:S01]  /*9cd0*/  LDS.64 R12, [R40+0x1000] ;  /* 0x00100000280c7984 */ /* 0x000e620000000a00 */
[----:B------:R-:W-:-:S03]  /*9ce0*/  LEA.HI.X.SX32 R17, R21, R44, 0x1, P4 ;  /* 0x0000002c15117211 */ /* 0x000fc600020f0eff */
[----:B------:R-:W-:Y:S01]  /*9cf0*/  @P3 STG.E.U16 [R14.64], R4 ;  /* 0x000000040e003986 */ /* 0x000fe2000c101506 */
[----:B------:R-:W-:-:S03]  /*9d00*/  LOP3.LUT R21, R34, 0x8, R41, 0xfe, !PT ;  /* 0x0000000822157812 */ /* 0x000fc600078efe29 */
[----:B------:R-:W2:Y:S01]  /*9d10*/  LDS.64 R14, [R43+0x1000] ;  /* 0x001000002b0e7984 */ /* 0x000ea20000000a00 */
[C-C-:B------:R-:W-:Y:S02]  /*9d20*/  LOP3.LUT R19, R34.reuse, 0xa, R41.reuse, 0xfe, !PT ;  /* 0x0000000a22137812 */ /* 0x140fe400078efe29 */
[----:B------:R-:W-:Y:S01]  /*9d30*/  LOP3.LUT R18, R34, 0xc, R41, 0xfe, !PT ;  /* 0x0000000c22127812 */ /* 0x000fe200078efe29 */
[----:B------:R-:W-:Y:S01]  /*9d40*/  @P6 STG.E.U16 [R16.64], R8 ;  /* 0x0000000810006986 */ /* 0x000fe2000c101506 */
[----:B------:R-:W-:-:S03]  /*9d50*/  IMAD R23, R21, c[0x0][0x198], RZ ;  /* 0x0000660015177a24 */ /* 0x000fc600078e02ff */
[----:B------:R-:W3:Y:S01]  /*9d60*/  LDS.64 R16, [R42+0x1000] ;  /* 0x001000002a107984 */ /* 0x000ee20000000a00 */
[----:B------:R-:W-:Y:S01]  /*9d70*/  LOP3.LUT R20, R34, 0xe, R41, 0xfe, !PT ;  /* 0x0000000e22147812 */ /* 0x000fe200078efe29 */
[C---:B------:R-:W-:Y:S01]  /*9d80*/  IMAD R25, R19.reuse, c[0x0][0x198], RZ ;  /* 0x0000660013197a24 */ /* 0x040fe200078e02ff */
[----:B------:R-:W-:Y:S01]  /*9d90*/  ISETP.LT.AND P3, PT, R19, c[0x0][0x17c], !P0 ;  /* 0x00005f0013007a0c */ /* 0x000fe20004761270 */
[C---:B------:R-:W-:Y:S01]  /*9da0*/  IMAD R33, R18.reuse, c[0x0][0x198], RZ ;  /* 0x0000660012217a24 */ /* 0x040fe200078e02ff */
[----:B------:R-:W-:Y:S02]  /*9db0*/  ISETP.LT.AND P2, PT, R18, c[0x0][0x17c], !P0 ;  /* 0x00005f0012007a0c */ /* 0x000fe40004741270 */
[----:B------:R-:W4:Y:S01]  /*9dc0*/  LDS.64 R18, [R26+0x2000] ;  /* 0x002000001a127984 */ /* 0x000f220000000a00 */
[----:B------:R-:W-:Y:S01]  /*9dd0*/  LEA R28, P6, R23, R0, 0x1 ;  /* 0x00000000171c7211 */ /* 0x000fe200078c08ff */
[----:B------:R-:W-:Y:S01]  /*9de0*/  IMAD R35, R20, c[0x0][0x198], RZ ;  /* 0x0000660014237a24 */ /* 0x000fe200078e02ff */
[----:B------:R-:W-:-:S02]  /*9df0*/  ISETP.LT.AND P4, PT, R21, c[0x0][0x17c], !P0 ;  /* 0x00005f0015007a0c */ /* 0x000fc40004781270 */
[----:B------:R-:W-:Y:S02]  /*9e00*/  ISETP.LT.AND P1, PT, R20, c[0x0][0x17c], !P0 ;  /* 0x00005f0014007a0c */ /* 0x000fe40004721270 */
[----:B------:R-:W-:Y:S01]  /*9e10*/  LEA R30, P5, R25, R0, 0x1 ;  /* 0x00000000191e7211 */ /* 0x000fe200078a08ff */
[----:B------:R-:W5:Y:S01]  /*9e20*/  LDS.64 R20, [R40+0x2000] ;  /* 0x0020000028147984 */ /* 0x000f620000000a00 */
[----:B------:R-:W-:-:S03]  /*9e30*/  LEA.HI.X.SX32 R29, R23, R44, 0x1, P6 ;  /* 0x0000002c171d7211 */ /* 0x000fc600030f0eff */
[----:B------:R-:W2:Y:S01]  /*9e40*/  LDS.64 R22, [R43+0x2000] ;  /* 0x002000002b167984 */ /* 0x000ea20000000a00 */
[----:B------:R-:W-:-:S03]  /*9e50*/  LEA.HI.X.SX32 R31, R25, R44, 0x1, P5 ;  /* 0x0000002c191f7211 */ /* 0x000fc600028f0eff */
[----:B------:R-:W2:Y:S01]  /*9e60*/  LDS.64 R24, [R42+0x2000] ;  /* 0x002000002a187984 */ /* 0x000ea20000000a00 */
[----:B------:R-:W-:-:S03]  /*9e70*/  LOP3.LUT R27, R34, 0x10, R41, 0xfe, !PT ;  /* 0x00000010221b7812 */ /* 0x000fc600078efe29 */
[----:B0-----:R-:W-:Y:S01]  /*9e80*/  @P4 STG.E.U16 [R28.64], R10 ;  /* 0x0000000a1c004986 */ /* 0x001fe2000c101506 */
[C---:B------:R-:W-:Y:S01]  /*9e90*/  ISETP.LT.AND P4, PT, R27.reuse, c[0x0][0x17c], !P0 ;  /* 0x00005f001b007a0c */ /* 0x040fe20004781270 */
[----:B------:R-:W-:Y:S01]  /*9ea0*/  IMAD R39, R27, c[0x0][0x198], RZ ;  /* 0x000066001b277a24 */ /* 0x000fe200078e02ff */
[C---:B------:R-:W-:Y:S01]  /*9eb0*/  LEA R32, P6, R33.reuse, R0, 0x1 ;  /* 0x0000000021207211 */ /* 0x040fe200078c08ff */
[----:B------:R-:W0:Y:S04]  /*9ec0*/  LDS.64 R26, [R26+0x3000] ;  /* 0x003000001a1a7984 */ /* 0x000e280000000a00 */
[----:B------:R0:W0:Y:S01]  /*9ed0*/  LDS.64 R28, [R40+0x3000] ;  /* 0x00300000281c7984 */ /* 0x0000220000000a00 */
[----:B------:R-:W-:Y:S02]  /*9ee0*/  LEA.HI.X.SX32 R33, R33, R44, 0x1, P6 ;  /* 0x0000002c21217211 */ /* 0x000fe400030f0eff */
[C-C-:B------:R-:W-:Y:S01]  /*9ef0*/  LOP3.LUT R38, R34.reuse, 0x12, R41.reuse, 0xfe, !PT ;  /* 0x0000001222267812 */ /* 0x140fe200078efe29 */
[----:B-1----:R-:W-:Y:S01]  /*9f00*/  @P3 STG.E.U16 [R30.64], R12 ;  /* 0x0000000c1e003986 */ /* 0x002fe2000c101506 */
[----:B------:R-:W-:-:S02]  /*9f10*/  LOP3.LUT R36, R34, 0x14, R41, 0xfe, !PT ;  /* 0x0000001422247812 */ /* 0x000fc400078efe29 */
[C-C-:B------:R-:W-:Y:S01]  /*9f20*/  LOP3.LUT R37, R34.reuse, 0x16, R41.reuse, 0xfe, !PT ;  /* 0x0000001622257812 */ /* 0x140fe200078efe29 */
[----:B------:R-:W1:Y:S01]  /*9f30*/  LDS.64 R30, [R43+0x3000] ;  /* 0x003000002b1e7984 */ /* 0x000e620000000a00 */
[C-C-:B------:R-:W-:Y:S02]  /*9f40*/  LOP3.LUT R96, R34.reuse, 0x18, R41.reuse, 0xfe, !PT ;  /* 0x0000001822607812 */ /* 0x140fe400078efe29 */
[C-C-:B------:R-:W-:Y:S02]  /*9f50*/  LOP3.LUT R95, R34.reuse, 0x1a, R41.reuse, 0xfe, !PT ;  /* 0x0000001a225f7812 */ /* 0x140fe400078efe29 */
[C-C-:B------:R-:W-:Y:S02]  /*9f60*/  LOP3.LUT R94, R34.reuse, 0x1c, R41.reuse, 0xfe, !PT ;  /* 0x0000001c225e7812 */ /* 0x140fe400078efe29 */
[C-C-:B------:R-:W-:Y:S02]  /*9f70*/  LOP3.LUT R92, R34.reuse, 0x1e, R41.reuse, 0xfe, !PT ;  /* 0x0000001e225c7812 */ /* 0x140fe400078efe29 */
[----:B------:R-:W-:-:S02]  /*9f80*/  LOP3.LUT R91, R34, 0x20, R41, 0xfe, !PT ;  /* 0x00000020225b7812 */ /* 0x000fc400078efe29 */
[C-C-:B------:R-:W-:Y:S02]  /*9f90*/  LOP3.LUT R90, R34.reuse, 0x22, R41.reuse, 0xfe, !PT ;  /* 0x00000022225a7812 */ /* 0x140fe400078efe29 */
        /* <DEDUP_REMOVED lines=45> */
[----:B------:R-:W-:Y:S02]  /*a270*/  LOP3.LUT R85, R34, 0x7e, R41, 0xfe, !PT ;  /* 0x0000007e22557812 */ /* 0x000fe400078efe29 */
[C---:B------:R-:W-:Y:S01]  /*a280*/  LEA R34, P5, R35.reuse, R0, 0x1 ;  /* 0x0000000023227211 */ /* 0x040fe200078a08ff */
[----:B--2---:R-:W-:Y:S01]  /*a290*/  @P2 STG.E.U16 [R32.64], R14 ;  /* 0x0000000e20002986 */ /* 0x004fe2000c101506 */
[C---:B------:R-:W-:Y:S01]  /*a2a0*/  ISETP.LT.AND P2, PT, R38.reuse, c[0x0][0x17c], !P0 ;  /* 0x00005f0026007a0c */ /* 0x040fe20004741270 */
[----:B------:R-:W-:Y:S01]  /*a2b0*/  IMAD R41, R38, c[0x0][0x198], RZ ;  /* 0x0000660026297a24 */ /* 0x000fe200078e02ff */
[----:B------:R-:W-:Y:S01]  /*a2c0*/  LEA.HI.X.SX32 R35, R35, R44, 0x1, P5 ;  /* 0x0000002c23237211 */ /* 0x000fe200028f0eff */
[----:B------:R-:W2:Y:S01]  /*a2d0*/  LDS.64 R32, [R42+0x3000] ;  /* 0x003000002a207984 */ /* 0x000ea20000000a00 */
[C---:B------:R-:W-:Y:S01]  /*a2e0*/  LEA R38, P6, R39.reuse, R0, 0x1 ;  /* 0x0000000027267211 */ /* 0x040fe200078c08ff */
[C---:B------:R-:W-:Y:S01]  /*a2f0*/  IMAD R97, R36.reuse, c[0x0][0x198], RZ ;  /* 0x0000660024617a24 */ /* 0x040fe200078e02ff */
[----:B------:R-:W-:Y:S01]  /*a300*/  ISETP.LT.AND P3, PT, R36, c[0x0][0x17c], !P0 ;  /* 0x00005f0024007a0c */ /* 0x000fe20004761270 */
[----:B---3--:R3:W-:Y:S01]  /*a310*/  @P1 STG.E.U16 [R34.64], R16 ;  /* 0x0000001022001986 */ /* 0x0087e2000c101506 */
[----:B------:R-:W-:Y:S01]  /*a320*/  LEA.HI.X.SX32 R39, R39, R44, 0x1, P6 ;  /* 0x0000002c27277211 */ /* 0x000fe200030f0eff */
[C---:B------:R-:W-:Y:S01]  /*a330*/  IMAD R99, R37.reuse, c[0x0][0x198], RZ ;  /* 0x0000660025637a24 */ /* 0x040fe200078e02ff */
[----:B------:R-:W-:-:S02]  /*a340*/  ISETP.LT.AND P1, PT, R37, c[0x0][0x17c], !P0 ;  /* 0x00005f0025007a0c */ /* 0x000fc40004721270 */
[-C--:B------:R-:W-:Y:S01]  /*a350*/  LEA R36, P6, R97, R0.reuse, 0x1 ;  /* 0x0000000061247211 */ /* 0x080fe200078c08ff */
[----:B----4-:R4:W-:Y:S01]  /*a360*/  @P4 STG.E.U16 [R38.64], R18 ;  /* 0x0000001226004986 */ /* 0x0109e2000c101506 */
[-C--:B0-----:R-:W-:Y:S02]  /*a370*/  LEA R40, P4, R99, R0.reuse, 0x1 ;  /* 0x0000000063287211 */ /* 0x081fe400078808ff */
[----:B---3--:R-:W-:Y:S02]  /*a380*/  LEA R34, P5, R41, R0, 0x1 ;  /* 0x0000000029227211 */ /* 0x008fe400078a08ff */
[-C--:B------:R-:W-:Y:S02]  /*a390*/  LEA.HI.X.SX32 R37, R97, R44.reuse, 0x1, P6 ;  /* 0x0000002c61257211 */ /* 0x080fe400030f0eff */
[-C--:B------:R-:W-:Y:S01]  /*a3a0*/  LEA.HI.X.SX32 R35, R41, R44.reuse, 0x1, P5 ;  /* 0x0000002c29237211 */ /* 0x080fe200028f0eff */
[----:B------:R-:W-:Y:S01]  /*a3b0*/  IMAD R43, R96, c[0x0][0x198], RZ ;  /* 0x00006600602b7a24 */ /* 0x000fe200078e02ff */
[----:B------:R-:W-:-:S03]  /*a3c0*/  LEA.HI.X.SX32 R41, R99, R44, 0x1, P4 ;  /* 0x0000002c63297211 */ /* 0x000fc600020f0eff */
[----:B-----5:R0:W-:Y:S01]  /*a3d0*/  @P2 STG.E.U16 [R34.64], R20 ;  /* 0x0000001422002986 */ /* 0x0201e2000c101506 */
[C---:B------:R-:W-:Y:S01]  /*a3e0*/  ISETP.LT.AND P2, PT, R95.reuse, c[0x0][0x17c], !P0 ;  /* 0x00005f005f007a0c */ /* 0x040fe20004741270 */
[----:B------:R-:W-:Y:S02]  /*a3f0*/  IMAD R95, R95, c[0x0][0x198], RZ ;  /* 0x000066005f5f7a24 */ /* 0x000fe400078e02ff */
[----:B------:R3:W-:Y:S01]  /*a400*/  @P3 STG.E.U16 [R36.64], R22 ;  /* 0x0000001624003986 */ /* 0x0007e2000c101506 */
[----:B------:R-:W-:-:S03]  /*a410*/  ISETP.LT.AND P3, PT, R96, c[0x0][0x17c], !P0 ;  /* 0x00005f0060007a0c */ /* 0x000fc60004761270 */
[----:B------:R5:W-:Y:S01]  /*a420*/  @P1 STG.E.U16 [R40.64], R24 ;  /* 0x0000001828001986 */ /* 0x000be2000c101506 */
[-C--:B------:R-:W-:Y:S01]  /*a430*/  LEA R42, P1, R43, R0.reuse, 0x1 ;  /* 0x000000002b2a7211 */ /* 0x080fe200078208ff */
[C---:B----4-:R-:W-:Y:S01]  /*a440*/  IMAD R39, R94.reuse, c[0x0][0x198], RZ ;  /* 0x000066005e277a24 */ /* 0x050fe200078e02ff */
[----:B0-----:R-:W-:Y:S02]  /*a450*/  LEA R34, P5, R95, R0, 0x1 ;  /* 0x000000005f227211 */ /* 0x001fe400078a08ff */
[----:B------:R-:W-:Y:S01]  /*a460*/  ISETP.LT.AND P4, PT, R94, c[0x0][0x17c], !P0 ;  /* 0x00005f005e007a0c */ /* 0x000fe20004781270 */
[C---:B------:R-:W-:Y:S01]  /*a470*/  IMAD R97, R92.reuse, c[0x0][0x198], RZ ;  /* 0x000066005c617a24 */ /* 0x040fe200078e02ff */
[-C--:B------:R-:W-:Y:S02]  /*a480*/  LEA.HI.X.SX32 R43, R43, R44.reuse, 0x1, P1 ;  /* 0x0000002c2b2b7211 */ /* 0x080fe400008f0eff */
[----:B------:R-:W-:Y:S02]  /*a490*/  LEA.HI.X.SX32 R35, R95, R44, 0x1, P5 ;  /* 0x0000002c5f237211 */ /* 0x000fe400028f0eff */
[----:B------:R-:W-:-:S02]  /*a4a0*/  ISETP.LT.AND P1, PT, R92, c[0x0][0x17c], !P0 ;  /* 0x00005f005c007a0c */ /* 0x000fc40004721270 */
[-C--:B---3--:R-:W-:Y:S01]  /*a4b0*/  LEA R36, P6, R39, R0.reuse, 0x1 ;  /* 0x0000000027247211 */ /* 0x088fe200078c08ff */
[----:B------:R0:W-:Y:S01]  /*a4c0*/  @P3 STG.E.U16 [R42.64], R26 ;  /* 0x0000001a2a003986 */ /* 0x0001e2000c101506 */
[----:B------:R-:W-:Y:S02]  /*a4d0*/  LEA R38, P3, R97, R0, 0x1 ;  /* 0x0000000061267211 */ /* 0x000fe400078608ff */
[-C--:B------:R-:W-:Y:S01]  /*a4e0*/  LEA.HI.X.SX32 R37, R39, R44.reuse, 0x1, P6 ;  /* 0x0000002c27257211 */ /* 0x080fe200030f0eff */
[----:B------:R-:W-:Y:S01]  /*a4f0*/  @P2 STG.E.U16 [R34.64], R28 ;  /* 0x0000001c22002986 */ /* 0x000fe2000c101506 */
[C---:B------:R-:W-:Y:S01]  /*a500*/  ISETP.LT.AND P2, PT, R91.reuse, c[0x0][0x17c], !P0 ;  /* 0x00005f005b007a0c */ /* 0x040fe20004741270 */
[----:B------:R-:W-:Y:S01]  /*a510*/  IMAD R91, R91, c[0x0][0x198], RZ ;  /* 0x000066005b5b7a24 */ /* 0x000fe200078e02ff */
[----:B------:R-:W-:Y:S01]  /*a520*/  LEA.HI.X.SX32 R39, R97, R44, 0x1, P3 ;  /* 0x0000002c61277211 */ /* 0x000fe200018f0eff */
[C---:B------:R-:W-:Y:S01]  /*a530*/  IMAD R95, R90.reuse, c[0x0][0x198], RZ ;  /* 0x000066005a5f7a24 */ /* 0x040fe200078e02ff */
[----:B------:R-:W-:Y:S01]  /*a540*/  ISETP.LT.AND P3, PT, R90, c[0x0][0x17c], !P0 ;  /* 0x00005f005a007a0c */ /* 0x000fe20004761270 */
[----:B-1----:R1:W-:Y:S01]  /*a550*/  @P4 STG.E.U16 [R36.64], R30 ;  /* 0x0000001e24004986 */ /* 0x0023e2000c101506 */
[----:B-----5:R-:W-:-:S02]  /*a560*/  LEA R40, P4, R91, R0, 0x1 ;  /* 0x000000005b287211 */ /* 0x020fc400078808ff */
[----:B0-----:R-:W-:Y:S01]  /*a570*/  LEA R42, P5, R95, R0, 0x1 ;  /* 0x000000005f2a7211 */ /* 0x001fe200078a08ff */
[----:B--2---:R0:W-:Y:S01]  /*a580*/  @P1 STG.E.U16 [R38.64], R32 ;  /* 0x0000002026001986 */ /* 0x0041e2000c101506 */
[----:B------:R-:W-:Y:S02]  /*a590*/  PRMT R20, R6, 0x7632, R20 ;  /* 0x0000763206147816 */ /* 0x000fe40000000014 */
[-C--:B------:R-:W-:Y:S02]  /*a5a0*/  LEA.HI.X.SX32 R41, R91, R44.reuse, 0x1, P4 ;  /* 0x0000002c5b297211 */ /* 0x080fe400020f0eff */
[C---:B------:R-:W-:Y:S01]  /*a5b0*/  ISETP.LT.AND P1, PT, R89.reuse, c[0x0][0x17c], !P0 ;  /* 0x00005f0059007a0c */ /* 0x040fe20004721270 */
[----:B------:R-:W-:Y:S01]  /*a5c0*/  IMAD R89, R89, c[0x0][0x198], RZ ;  /* 0x0000660059597a24 */ /* 0x000fe200078e02ff */
[----:B------:R-:W-:Y:S02]  /*a5d0*/  LEA.HI.X.SX32 R43, R95, R44, 0x1, P5 ;  /* 0x0000002c5f2b7211 */ /* 0x000fe400028f0eff */
[----:B------:R-:W-:Y:S01]  /*a5e0*/  PRMT R2, R2, 0x7632, R2 ;  /* 0x0000763202027816 */ /* 0x000fe20000000002 */
[----:B------:R2:W-:Y:S01]  /*a5f0*/  @P2 STG.E.U16 [R40.64], R20 ;  /* 0x0000001428002986 */ /* 0x0005e2000c101506 */
[----:B-1----:R-:W-:-:S03]  /*a600*/  LEA R36, P2, R89, R0, 0x1 ;  /* 0x0000000059247211 */ /* 0x002fc600078408ff */
[----:B------:R1:W-:Y:S01]  /*a610*/  @P3 STG.E.U16 [R42.64], R2 ;  /* 0x000000022a003986 */ /* 0x0003e2000c101506 */
[C---:B------:R-:W-:Y:S01]  /*a620*/  ISETP.LT.AND P3, PT, R87.reuse, c[0x0][0x17c], !P0 ;  /* 0x00005f0057007a0c */ /* 0x040fe20004761270 */
[----:B------:R-:W-:Y:S01]  /*a630*/  IMAD R87, R87, c[0x0][0x198], RZ ;  /* 0x0000660057577a24 */ /* 0x000fe200078e02ff */
[----:B------:R-:W-:Y:S01]  /*a640*/  LEA.HI.X.SX32 R37, R89, R44, 0x1, P2 ;  /* 0x0000002c59257211 */ /* 0x000fe200010f0eff */
[C---:B0-----:R-:W-:Y:S01]  /*a650*/  IMAD R39, R88.reuse, c[0x0][0x198], RZ ;  /* 0x0000660058277a24 */ /* 0x041fe200078e02ff */
[----:B------:R-:W-:Y:S02]  /*a660*/  ISETP.LT.AND P2, PT, R88, c[0x0][0x17c], !P0 ;  /* 0x00005f0058007a0c */ /* 0x000fe40004741270 */
[-C--:B------:R-:W-:Y:S02]  /*a670*/  LEA R34, P4, R87, R0.reuse, 0x1 ;  /* 0x0000000057227211 */ /* 0x080fe400078808ff */
[----:B------:R-:W-:Y:S02]  /*a680*/  PRMT R18, R4, 0x7632, R18 ;  /* 0x0000763204127816 */ /* 0x000fe40000000012 */
[----:B------:R-:W-:Y:S01]  /*a690*/  LEA R38, P5, R39, R0, 0x1 ;  /* 0x0000000027267211 */ /* 0x000fe200078a08ff */
[----:B--2---:R-:W-:Y:S01]  /*a6a0*/  IMAD R41, R86, c[0x0][0x198], RZ ;  /* 0x0000660056297a24 */ /* 0x004fe200078e02ff */
[----:B------:R-:W-:-:S02]  /*a6b0*/  LEA.HI.X.SX32 R35, R87, R44, 0x1, P4 ;  /* 0x0000002c57237211 */ /* 0x000fc400020f0eff */
[----:B------:R-:W-:Y:S01]  /*a6c0*/  PRMT R8, R8, 0x7632, R8 ;  /* 0x0000763208087816 */ /* 0x000fe20000000008 */
[----:B------:R0:W-:Y:S01]  /*a6d0*/  @P1 STG.E.U16 [R36.64], R18 ;  /* 0x0000001224001986 */ /* 0x0001e2000c101506 */
[----:B------:R-:W-:Y:S02]  /*a6e0*/  PRMT R10, R10, 0x7632, R10 ;  /* 0x000076320a0a7816 */ /* 0x000fe4000000000a */
[----:B------:R-:W-:Y:S02]  /*a6f0*/  LEA.HI.X.SX32 R39, R39, R44, 0x1, P5 ;  /* 0x0000002c27277211 */ /* 0x000fe400028f0eff */
[----:B------:R-:W-:Y:S01]  /*a700*/  ISETP.LT.AND P1, PT, R86, c[0x0][0x17c], !P0 ;  /* 0x00005f0056007a0c */ /* 0x000fe20004721270 */
[----:B------:R2:W-:Y:S01]  /*a710*/  @P3 STG.E.U16 [R34.64], R8 ;  /* 0x0000000822003986 */ /* 0x0005e2000c101506 */
[----:B------:R-:W-:-:S03]  /*a720*/  LEA R40, P4, R41, R0, 0x1 ;  /* 0x0000000029287211 */ /* 0x000fc600078808ff */
[----:B------:R-:W-:Y:S01]  /*a730*/  @P2 STG.E.U16 [R38.64], R10 ;  /* 0x0000000a26002986 */ /* 0x000fe2000c101506 */
[C---:B------:R-:W-:Y:S01]  /*a740*/  ISETP.LT.AND P2, PT, R45.reuse, c[0x0][0x17c], !P0 ;  /* 0x00005f002d007a0c */ /* 0x040fe20004741270 */
[----:B------:R-:W-:Y:S01]  /*a750*/  IMAD R45, R45, c[0x0][0x198], RZ ;  /* 0x000066002d2d7a24 */ /* 0x000fe200078e02ff */
[----:B------:R-:W-:Y:S01]  /*a760*/  LEA.HI.X.SX32 R41, R41, R44, 0x1, P4 ;  /* 0x0000002c29297211 */ /* 0x000fe200020f0eff */
[C---:B-1----:R-:W-:Y:S01]  /*a770*/  IMAD R43, R46.reuse, c[0x0][0x198], RZ ;  /* 0x000066002e2b7a24 */ /* 0x042fe200078e02ff */
[----:B------:R-:W-:Y:S02]  /*a780*/  ISETP.LT.AND P4, PT, R46, c[0x0][0x17c], !P0 ;  /* 0x00005f002e007a0c */ /* 0x000fe40004781270 */
[----:B------:R-:W-:Y:S02]  /*a790*/  PRMT R20, R12, 0x7632, R20 ;  /* 0x000076320c147816 */ /* 0x000fe40000000014 */
[-C--:B0-----:R-:W-:Y:S02]  /*a7a0*/  LEA R36, P3, R45, R0.reuse, 0x1 ;  /* 0x000000002d247211 */ /* 0x081fe400078608ff */
[----:B--2---:R-:W-:Y:S01]  /*a7b0*/  LEA R34, P5, R43, R0, 0x1 ;  /* 0x000000002b227211 */ /* 0x004fe200078a08ff */
[----:B------:R0:W-:Y:S01]  /*a7c0*/  @P1 STG.E.U16 [R40.64], R20 ;  /* 0x0000001428001986 */ /* 0x0001e2000c101506 */
[----:B------:R-:W-:-:S02]  /*a7d0*/  PRMT R18, R14, 0x7632, R18 ;  /* 0x000076320e127816 */ /* 0x000fc40000000012 */
[C---:B------:R-:W-:Y:S01]  /*a7e0*/  ISETP.LT.AND P1, PT, R47.reuse, c[0x0][0x17c], !P0 ;  /* 0x00005f002f007a0c */ /* 0x040fe20004721270 */
[----:B------:R-:W-:Y:S01]  /*a7f0*/  IMAD R47, R47, c[0x0][0x198], RZ ;  /* 0x000066002f2f7a24 */ /* 0x000fe200078e02ff */
[-C--:B------:R-:W-:Y:S02]  /*a800*/  LEA.HI.X.SX32 R37, R45, R44.reuse, 0x1, P3 ;  /* 0x0000002c2d257211 */ /* 0x080fe400018f0eff */
[----:B------:R-:W-:Y:S02]  /*a810*/  PRMT R16, R16, 0x7632, R16 ;  /* 0x0000763210107816 */ /* 0x000fe40000000010 */
[----:B------:R-:W-:Y:S02]  /*a820*/  LEA.HI.X.SX32 R35, R43, R44, 0x1, P5 ;  /* 0x0000002c2b237211 */ /* 0x000fe400028f0eff */
[C---:B------:R-:W-:Y:S01]  /*a830*/  ISETP.LT.AND P3, PT, R48.reuse, c[0x0][0x17c], !P0 ;  /* 0x00005f0030007a0c */ /* 0x040fe20004761270 */
[----:B0-----:R-:W-:Y:S01]  /*a840*/  IMAD R41, R48, c[0x0][0x198], RZ ;  /* 0x0000660030297a24 */ /* 0x001fe200078e02ff */
[----:B------:R0:W-:Y:S01]  /*a850*/  @P2 STG.E.U16 [R36.64], R18 ;  /* 0x0000001224002986 */ /* 0x0001e2000c101506 */
[----:B------:R-:W-:-:S03]  /*a860*/  LEA R38, P2, R47, R0, 0x1 ;  /* 0x000000002f267211 */ /* 0x000fc600078408ff */
[----:B------:R1:W-:Y:S01]  /*a870*/  @P4 STG.E.U16 [R34.64], R16 ;  /* 0x0000001022004986 */ /* 0x0003e2000c101506 */
[----:B------:R-:W-:Y:S02]  /*a880*/  LEA R40, P4, R41, R0, 0x1 ;  /* 0x0000000029287211 */ /* 0x000fe400078808ff */
[----:B------:R-:W-:Y:S02]  /*a890*/  PRMT R2, R18, 0x7632, R2 ;  /* 0x0000763212027816 */ /* 0x000fe40000000002 */
[-C--:B------:R-:W-:Y:S02]  /*a8a0*/  LEA.HI.X.SX32 R39, R47, R44.reuse, 0x1, P2 ;  /* 0x0000002c2f277211 */ /* 0x080fe400010f0eff */
[----:B------:R-:W-:Y:S02]  /*a8b0*/  PRMT R20, R20, 0x7632, R20 ;  /* 0x0000763214147816 */ /* 0x000fe40000000014 */
[----:B------:R-:W-:Y:S02]  /*a8c0*/  LEA.HI.X.SX32 R41, R41, R44, 0x1, P4 ;  /* 0x0000002c29297211 */ /* 0x000fe400020f0eff */
[C---:B------:R-:W-:Y:S01]  /*a8d0*/  ISETP.LT.AND P2, PT, R49.reuse, c[0x0][0x17c], !P0 ;  /* 0x00005f0031007a0c */ /* 0x040fe20004741270 */
[----:B------:R-:W-:Y:S01]  /*a8e0*/  IMAD R49, R49, c[0x0][0x198], RZ ;  /* 0x0000660031317a24 */ /* 0x000fe200078e02ff */
[----:B------:R2:W-:Y:S04]  /*a8f0*/  @P1 STG.E.U16 [R38.64], R2 ;  /* 0x0000000226001986 */ /* 0x0005e8000c101506 */
[----:B------:R3:W-:Y:S01]  /*a900*/  @P3 STG.E.U16 [R40.64], R20 ;  /* 0x0000001428003986 */ /* 0x0007e2000c101506 */
[----:B0-----:R-:W-:Y:S01]  /*a910*/  LEA R36, P3, R49, R0, 0x1 ;  /* 0x0000000031247211 */ /* 0x001fe200078608ff */
[----:B-1----:R-:W-:Y:S01]  /*a920*/  IMAD R35, R50, c[0x0][0x198], RZ ;  /* 0x0000660032237a24 */ /* 0x002fe200078e02ff */
[----:B------:R-:W-:-:S02]  /*a930*/  PRMT R18, R22, 0x7632, R18 ;  /* 0x0000763216127816 */ /* 0x000fc40000000012 */
[----:B------:R-:W-:Y:S02]  /*a940*/  LEA.HI.X.SX32 R37, R49, R44, 0x1, P3 ;  /* 0x0000002c31257211 */ /* 0x000fe400018f0eff */
[C---:B------:R-:W-:Y:S01]  /*a950*/  ISETP.LT.AND P4, PT, R51.reuse, c[0x0][0x17c], !P0 ;  /* 0x00005f0033007a0c */ /* 0x040fe20004781270 */
[----:B------:R-:W-:Y:S01]  /*a960*/  IMAD R51, R51, c[0x0][0x198], RZ ;  /* 0x0000660033337a24 */ /* 0x000fe200078e02ff */
[----:B------:R-:W-:Y:S01]  /*a970*/  ISETP.LT.AND P1, PT, R50, c[0x0][0x17c], !P0 ;  /* 0x00005f0032007a0c */ /* 0x000fe20004721270 */
[C---:B------:R-:W-:Y:S01]  /*a980*/  IMAD R43, R52.reuse, c[0x0][0x198], RZ ;  /* 0x00006600342b7a24 */ /* 0x040fe200078e02ff */
[----:B------:R-:W-:Y:S01]  /*a990*/  ISETP.LT.AND P3, PT, R52, c[0x0][0x17c], !P0 ;  /* 0x00005f0034007a0c */ /* 0x000fe20004761270 */
[----:B------:R0:W-:Y:S01]  /*a9a0*/  @P2 STG.E.U16 [R36.64], R18 ;  /* 0x0000001224002986 */ /* 0x0001e2000c101506 */
[-C--:B------:R-:W-:Y:S02]  /*a9b0*/  LEA R34, P2, R35, R0.reuse, 0x1 ;  /* 0x0000000023227211 */ /* 0x080fe400078408ff */
[----:B--2---:R-:W-:-:S02]  /*a9c0*/  LEA R38, P5, R51, R0, 0x1 ;  /* 0x0000000033267211 */ /* 0x004fc400078a08ff */
[----:B---3--:R-:W-:Y:S02]  /*a9d0*/  LEA R40, P6, R43, R0, 0x1 ;  /* 0x000000002b287211 */ /* 0x008fe400078c08ff */
[----:B------:R-:W-:Y:S02]  /*a9e0*/  PRMT R24, R24, 0x7632, R24 ;  /* 0x0000763218187816 */ /* 0x000fe40000000018 */
[-C--:B------:R-:W-:Y:S02]  /*a9f0*/  LEA.HI.X.SX32 R35, R35, R44.reuse, 0x1, P2 ;  /* 0x0000002c23237211 */ /* 0x080fe400010f0eff */
[----:B------:R-:W-:Y:S02]  /*aa00*/  PRMT R26, R26, 0x7632, R26 ;  /* 0x000076321a1a7816 */ /* 0x000fe4000000001a */
[----:B------:R-:W-:Y:S02]  /*aa10*/  LEA.HI.X.SX32 R39, R51, R44, 0x1, P5 ;  /* 0x0000002c33277211 */ /* 0x000fe400028f0eff */
[----:B------:R-:W-:-:S02]  /*aa20*/  PRMT R20, R28, 0x7632, R20 ;  /* 0x000076321c147816 */ /* 0x000fc40000000014 */
[----:B------:R-:W-:Y:S01]  /*aa30*/  LEA.HI.X.SX32 R41, R43, R44, 0x1, P6 ;  /* 0x0000002c2b297211 */ /* 0x000fe200030f0eff */
[----:B------:R-:W-:Y:S04]  /*aa40*/  @P1 STG.E.U16 [R34.64], R24 ;  /* 0x0000001822001986 */ /* 0x000fe8000c101506 */
[----:B------:R-:W-:Y:S04]  /*aa50*/  @P4 STG.E.U16 [R38.64], R26 ;  /* 0x0000001a26004986 */ /* 0x000fe8000c101506 */
[----:B------:R1:W-:Y:S01]  /*aa60*/  @P3 STG.E.U16 [R40.64], R20 ;  /* 0x0000001428003986 */ /* 0x0003e2000c101506 */
[C---:B------:R-:W-:Y:S01]  /*aa70*/  ISETP.LT.AND P3, PT, R53.reuse, c[0x0][0x17c], !P0 ;  /* 0x00005f0035007a0c */ /* 0x040fe20004761270 */
[----:B------:R-:W-:-:S02]  /*aa80*/  IMAD R53, R53, c[0x0][0x198], RZ ;  /* 0x0000660035357a24 */ /* 0x000fc400078e02ff */
[C---:B------:R-:W-:Y:S01]  /*aa90*/  IMAD R43, R54.reuse, c[0x0][0x198], RZ ;  /* 0x00006600362b7a24 */ /* 0x040fe200078e02ff */
[----:B------:R-:W-:Y:S02]  /*aaa0*/  ISETP.LT.AND P4, PT, R54, c[0x0][0x17c], !P0 ;  /* 0x00005f0036007a0c */ /* 0x000fe40004781270 */
[----:B0-----:R-:W-:Y:S02]  /*aab0*/  LEA R36, P1, R53, R0, 0x1 ;  /* 0x0000000035247211 */ /* 0x001fe400078208ff */
[C---:B------:R-:W-:Y:S01]  /*aac0*/  ISETP.LT.AND P2, PT, R55.reuse, c[0x0][0x17c], !P0 ;  /* 0x00005f0037007a0c */ /* 0x040fe20004741270 */
[----:B------:R-:W-:Y:S01]  /*aad0*/  IMAD R55, R55, c[0x0][0x198], RZ ;  /* 0x0000660037377a24 */ /* 0x000fe200078e02ff */
[----:B------:R-:W-:Y:S01]  /*aae0*/  PRMT R18, R30, 0x7632, R18 ;  /* 0x000076321e127816 */ /* 0x000fe20000000012 */
[----:B-1----:R-:W-:Y:S01]  /*aaf0*/  IMAD R41, R56, c[0x0][0x198], RZ ;  /* 0x0000660038297a24 */ /* 0x002fe200078e02ff */
[----:B------:R-:W-:Y:S02]  /*ab00*/  LEA.HI.X.SX32 R37, R53, R44, 0x1, P1 ;  /* 0x0000002c35257211 */ /* 0x000fe400008f0eff */
[----:B------:R-:W-:-:S02]  /*ab10*/  LEA R34, P5, R43, R0, 0x1 ;  /* 0x000000002b227211 */ /* 0x000fc400078a08ff */
[----:B------:R-:W-:Y:S01]  /*ab20*/  ISETP.LT.AND P1, PT, R56, c[0x0][0x17c], !P0 ;  /* 0x00005f0038007a0c */ /* 0x000fe20004721270 */
[----:B------:R0:W-:Y:S01]  /*ab30*/  @P3 STG.E.U16 [R36.64], R18 ;  /* 0x0000001224003986 */ /* 0x0001e2000c101506 */
[----:B------:R-:W-:Y:S02]  /*ab40*/  LEA R38, P6, R55, R0, 0x1 ;  /* 0x0000000037267211 */ /* 0x000fe400078c08ff */
[----:B------:R-:W-:Y:S02]  /*ab50*/  LEA.HI.X.SX32 R35, R43, R44, 0x1, P5 ;  /* 0x0000002c2b237211 */ /* 0x000fe400028f0eff */
[----:B------:R-:W-:Y:S02]  /*ab60*/  PRMT R32, R32, 0x7632, R32 ;  /* 0x0000763220207816 */ /* 0x000fe40000000020 */
[----:B------:R-:W-:Y:S02]  /*ab70*/  LEA R40, P5, R41, R0, 0x1 ;  /* 0x0000000029287211 */ /* 0x000fe400078a08ff */
[C---:B------:R-:W-:Y:S01]  /*ab80*/  ISETP.LT.AND P3, PT, R57.reuse, c[0x0][0x17c], !P0 ;  /* 0x00005f0039007a0c */ /* 0x040fe20004761270 */
[----:B------:R-:W-:Y:S01]  /*ab90*/  IMAD R57, R57, c[0x0][0x198], RZ ;  /* 0x0000660039397a24 */ /* 0x000fe200078e02ff */
[-C--:B------:R-:W-:Y:S01]  /*aba0*/  LEA.HI.X.SX32 R39, R55, R44.reuse, 0x1, P6 ;  /* 0x0000002c37277211 */ /* 0x080fe200030f0eff */
[----:B------:R1:W-:Y:S01]  /*abb0*/  @P4 STG.E.U16 [R34.64], R32 ;  /* 0x0000002022004986 */ /* 0x0003e2000c101506 */
[----:B------:R-:W-:-:S02]  /*abc0*/  LEA.HI.X.SX32 R41, R41, R44, 0x1, P5 ;  /* 0x0000002c29297211 */ /* 0x000fc400028f0eff */
[----:B------:R-:W-:Y:S01]  /*abd0*/  LEA R42, P4, R57, R0, 0x1 ;  /* 0x00000000392a7211 */ /* 0x000fe200078808ff */
[----:B------:R-:W-:Y:S01]  /*abe0*/  @P2 STG.E.U16 [R38.64], R7 ;  /* 0x0000000726002986 */ /* 0x000fe2000c101506 */
[C---:B0-----:R-:W-:Y:S01]  /*abf0*/  IMAD R37, R58.reuse, c[0x0][0x198], RZ ;  /* 0x000066003a257a24 */ /* 0x041fe200078e02ff */
[----:B------:R-:W-:Y:S02]  /*ac00*/  ISETP.LT.AND P2, PT, R58, c[0x0][0x17c], !P0 ;  /* 0x00005f003a007a0c */ /* 0x000fe40004741270 */
[----:B------:R0:W-:Y:S01]  /*ac10*/  @P1 STG.E.U16 [R40.64], R3 ;  /* 0x0000000328001986 */ /* 0x0001e2000c101506 */
[C---:B------:R-:W-:Y:S01]  /*ac20*/  ISETP.LT.AND P1, PT, R59.reuse, c[0x0][0x17c], !P0 ;  /* 0x00005f003b007a0c */ /* 0x040fe20004721270 */
[----:B------:R-:W-:Y:S01]  /*ac30*/  IMAD R59, R59, c[0x0][0x198], RZ ;  /* 0x000066003b3b7a24 */ /* 0x000fe200078e02ff */
[----:B------:R-:W-:Y:S02]  /*ac40*/  LEA.HI.X.SX32 R43, R57, R44, 0x1, P4 ;  /* 0x0000002c392b7211 */ /* 0x000fe400020f0eff */
[----:B-1----:R-:W-:-:S03]  /*ac50*/  LEA R34, P5, R37, R0, 0x1 ;  /* 0x0000000025227211 */ /* 0x002fc600078a08ff */
[----:B------:R1:W-:Y:S01]  /*ac60*/  @P3 STG.E.U16 [R42.64], R5 ;  /* 0x000000052a003986 */ /* 0x0003e2000c101506 */
[----:B------:R-:W-:Y:S02]  /*ac70*/  LEA R2, P3, R59, R0, 0x1 ;  /* 0x000000003b027211 */ /* 0x000fe400078608ff */
[-C--:B------:R-:W-:Y:S02]  /*ac80*/  LEA.HI.X.SX32 R35, R37, R44.reuse, 0x1, P5 ;  /* 0x0000002c25237211 */ /* 0x080fe400028f0eff */
[----:B------:R-:W-:Y:S02]  /*ac90*/  PRMT R12, R3, 0x7632, R12 ;  /* 0x00007632030c7816 */ /* 0x000fe4000000000c */
[----:B0-----:R-:W-:Y:S01]  /*aca0*/  LEA.HI.X.SX32 R3, R59, R44, 0x1, P3 ;  /* 0x0000002c3b037211 */ /* 0x001fe200018f0eff */
[C---:B------:R-:W-:Y:S01]  /*acb0*/  IMAD R45, R60.reuse, c[0x0][0x198], RZ ;  /* 0x000066003c2d7a24 */ /* 0x040fe200078e02ff */
[----:B------:R-:W-:Y:S01]  /*acc0*/  @P2 STG.E.U16 [R34.64], R9 ;  /* 0x0000000922002986 */ /* 0x000fe2000c101506 */
[----:B------:R-:W-:-:S03]  /*acd0*/  ISETP.LT.AND P4, PT, R60, c[0x0][0x17c], !P0 ;  /* 0x00005f003c007a0c */ /* 0x000fc60004781270 */
[----:B------:R0:W-:Y:S01]  /*ace0*/  @P1 STG.E.U16 [R2.64], R11 ;  /* 0x0000000b02001986 */ /* 0x0001e2000c101506 */
[C---:B------:R-:W-:Y:S01]  /*acf0*/  ISETP.LT.AND P1, PT, R61.reuse, c[0x0][0x17c], !P0 ;  /* 0x00005f003d007a0c */ /* 0x040fe20004721270 */
[----:B------:R-:W-:Y:S01]  /*ad00*/  IMAD R61, R61, c[0x0][0x198], RZ ;  /* 0x000066003d3d7a24 */ /* 0x000fe200078e02ff */
[----:B------:R-:W-:Y:S02]  /*ad10*/  LEA R6, P6, R45, R0, 0x1 ;  /* 0x000000002d067211 */ /* 0x000fe400078c08ff */
[----:B------:R-:W-:Y:S02]  /*ad20*/  PRMT R10, R7, 0x7632, R10 ;  /* 0x00007632070a7816 */ /* 0x000fe4000000000a */
[----:B------:R-:W-:Y:S01]  /*ad30*/  LEA.HI.X.SX32 R7, R45, R44, 0x1, P6 ;  /* 0x0000002c2d077211 */ /* 0x000fe200030f0eff */
[C---:B------:R-:W-:Y:S01]  /*ad40*/  IMAD R37, R62.reuse, c[0x0][0x198], RZ ;  /* 0x000066003e257a24 */ /* 0x040fe200078e02ff */
[----:B------:R-:W-:Y:S02]  /*ad50*/  LEA R4, P6, R61, R0, 0x1 ;  /* 0x000000003d047211 */ /* 0x000fe400078c08ff */
[C---:B------:R-:W-:Y:S01]  /*ad60*/  ISETP.LT.AND P2, PT, R63.reuse, c[0x0][0x17c], !P0 ;  /* 0x00005f003f007a0c */ /* 0x040fe20004741270 */
[----:B------:R-:W-:Y:S01]  /*ad70*/  IMAD R63, R63, c[0x0][0x198], RZ ;  /* 0x000066003f3f7a24 */ /* 0x000fe200078e02ff */
[----:B------:R-:W-:-:S02]  /*ad80*/  ISETP.LT.AND P3, PT, R62, c[0x0][0x17c], !P0 ;  /* 0x00005f003e007a0c */ /* 0x000fc40004761270 */
[----:B------:R-:W-:Y:S02]  /*ad90*/  PRMT R14, R5, 0x7632, R14 ;  /* 0x00007632050e7816 */ /* 0x000fe4000000000e */
[----:B-1----:R-:W-:Y:S01]  /*ada0*/  LEA.HI.X.SX32 R5, R61, R44, 0x1, P6 ;  /* 0x0000002c3d057211 */ /* 0x002fe200030f0eff */
[----:B------:R1:W-:Y:S01]  /*adb0*/  @P4 STG.E.U16 [R6.64], R13 ;  /* 0x0000000d06004986 */ /* 0x0003e2000c101506 */
[----:B0-----:R-:W-:Y:S02]  /*adc0*/  LEA R2, P5, R37, R0, 0x1 ;  /* 0x0000000025027211 */ /* 0x001fe400078a08ff */
[----:B------:R-:W-:Y:S01]  /*add0*/  PRMT R16, R9, 0x7632, R16 ;  /* 0x0000763209107816 */ /* 0x000fe20000000010 */
[----:B------:R0:W-:Y:S01]  /*ade0*/  @P1 STG.E.U16 [R4.64], R15 ;  /* 0x0000000f04001986 */ /* 0x0001e2000c101506 */
[----:B------:R-:W-:Y:S01]  /*adf0*/  IMAD R9, R64, c[0x0][0x198], RZ ;  /* 0x0000660040097a24 */ /* 0x000fe200078e02ff */
[----:B------:R-:W-:Y:S02]  /*ae00*/  LEA.HI.X.SX32 R3, R37, R44, 0x1, P5 ;  /* 0x0000002c25037211 */ /* 0x000fe400028f0eff */
[----:B------:R-:W-:-:S02]  /*ae10*/  ISETP.LT.AND P1, PT, R65, c[0x0][0x17c], !P0 ;  /* 0x00005f0041007a0c */ /* 0x000fc40004721270 */
[----:B-1----:R-:W-:Y:S01]  /*ae20*/  LEA R6, P6, R63, R0, 0x1 ;  /* 0x000000003f067211 */ /* 0x002fe200078c08ff */
[----:B------:R-:W-:Y:S01]  /*ae30*/  IMAD R65, R65, c[0x0][0x198], RZ ;  /* 0x0000660041417a24 */ /* 0x000fe200078e02ff */
[----:B------:R-:W-:Y:S02]  /*ae40*/  ISETP.LT.AND P4, PT, R64, c[0x0][0x17c], !P0 ;  /* 0x00005f0040007a0c */ /* 0x000fe40004781270 */
[----:B------:R-:W-:Y:S01]  /*ae50*/  LEA.HI.X.SX32 R7, R63, R44, 0x1, P6 ;  /* 0x0000002c3f077211 */ /* 0x000fe200030f0eff */
[----:B------:R1:W-:Y:S01]  /*ae60*/  @P3 STG.E.U16 [R2.64], R17 ;  /* 0x0000001102003986 */ /* 0x0003e2000c101506 */
[-C--:B------:R-:W-:Y:S02]  /*ae70*/  LEA R8, P5, R9, R0.reuse, 0x1 ;  /* 0x0000000009087211 */ /* 0x080fe400078a08ff */
[----:B------:R-:W-:Y:S01]  /*ae80*/  PRMT R18, R11, 0x7632, R18 ;  /* 0x000076320b127816 */ /* 0x000fe20000000012 */
[----:B------:R2:W-:Y:S01]  /*ae90*/  @P2 STG.E.U16 [R6.64], R19 ;  /* 0x0000001306002986 */ /* 0x0005e2000c101506 */
[----:B0-----:R-:W-:Y:S01]  /*aea0*/  LEA R4, P6, R65, R0, 0x1 ;  /* 0x0000000041047211 */ /* 0x001fe200078c08ff */
[C---:B------:R-:W-:Y:S01]  /*aeb0*/  IMAD R11, R66.reuse, c[0x0][0x198], RZ ;  /* 0x00006600420b7a24 */ /* 0x040fe200078e02ff */
[C---:B------:R-:W-:Y:S01]  /*aec0*/  ISETP.LT.AND P2, PT, R67.reuse, c[0x0][0x17c], !P0 ;  /* 0x00005f0043007a0c */ /* 0x040fe20004741270 */
[----:B------:R-:W-:Y:S01]  /*aed0*/  IMAD R67, R67, c[0x0][0x198], RZ ;  /* 0x0000660043437a24 */ /* 0x000fe200078e02ff */
[----:B------:R-:W-:-:S02]  /*aee0*/  ISETP.LT.AND P3, PT, R66, c[0x0][0x17c], !P0 ;  /* 0x00005f0042007a0c */ /* 0x000fc40004761270 */
[-C--:B------:R-:W-:Y:S02]  /*aef0*/  LEA.HI.X.SX32 R9, R9, R44.reuse, 0x1, P5 ;  /* 0x0000002c09097211 */ /* 0x080fe400028f0eff */
[----:B------:R-:W-:Y:S02]  /*af00*/  LEA.HI.X.SX32 R5, R65, R44, 0x1, P6 ;  /* 0x0000002c41057211 */ /* 0x000fe400030f0eff */
[-C--:B-1----:R-:W-:Y:S01]  /*af10*/  LEA R2, P5, R11, R0.reuse, 0x1 ;  /* 0x000000000b027211 */ /* 0x082fe200078a08ff */
[----:B------:R0:W-:Y:S01]  /*af20*/  @P4 STG.E.U16 [R8.64], R21 ;  /* 0x0000001508004986 */ /* 0x0001e2000c101506 */
[----:B--2---:R-:W-:Y:S02]  /*af30*/  LEA R6, P6, R67, R0, 0x1 ;  /* 0x0000000043067211 */ /* 0x004fe400078c08ff */
[----:B------:R-:W-:Y:S01]  /*af40*/  PRMT R20, R13, 0x7632, R20 ;  /* 0x000076320d147816 */ /* 0x000fe20000000014 */
[----:B------:R1:W-:Y:S01]  /*af50*/  @P1 STG.E.U16 [R4.64], R23 ;  /* 0x0000001704001986 */ /* 0x0003e2000c101506 */
[----:B------:R-:W-:Y:S01]  /*af60*/  IMAD R13, R68, c[0x0][0x198], RZ ;  /* 0x00006600440d7a24 */ /* 0x000fe200078e02ff */
[----:B------:R-:W-:-:S02]  /*af70*/  LEA.HI.X.SX32 R3, R11, R44, 0x1, P5 ;  /* 0x0000002c0b037211 */ /* 0x000fc400028f0eff */
[C---:B------:R-:W-:Y:S01]  /*af80*/  ISETP.LT.AND P1, PT, R69.reuse, c[0x0][0x17c], !P0 ;  /* 0x00005f0045007a0c */ /* 0x040fe20004721270 */
[----:B------:R-:W-:Y:S01]  /*af90*/  IMAD R69, R69, c[0x0][0x198], RZ ;  /* 0x0000660045457a24 */ /* 0x000fe200078e02ff */
[----:B------:R-:W-:Y:S02]  /*afa0*/  ISETP.LT.AND P4, PT, R68, c[0x0][0x17c], !P0 ;  /* 0x00005f0044007a0c */ /* 0x000fe40004781270 */
[----:B------:R-:W-:Y:S01]  /*afb0*/  LEA.HI.X.SX32 R7, R67, R44, 0x1, P6 ;  /* 0x0000002c43077211 */ /* 0x000fe200030f0eff */
[----:B------:R2:W-:Y:S01]  /*afc0*/  @P3 STG.E.U16 [R2.64], R25 ;  /* 0x0000001902003986 */ /* 0x0005e2000c101506 */
[-C--:B0-----:R-:W-:Y:S01]  /*afd0*/  LEA R8, P5, R13, R0.reuse, 0x1 ;  /* 0x000000000d087211 */ /* 0x081fe200078a08ff */
[C---:B------:R-:W-:Y:S01]  /*afe0*/  IMAD R11, R70.reuse, c[0x0][0x198], RZ ;  /* 0x00006600460b7a24 */ /* 0x040fe200078e02ff */
[----:B-1----:R-:W-:Y:S01]  /*aff0*/  LEA R4, P6, R69, R0, 0x1 ;  /* 0x0000000045047211 */ /* 0x002fe200078c08ff */
[----:B------:R0:W-:Y:S01]  /*b000*/  @P2 STG.E.U16 [R6.64], R27 ;  /* 0x0000001b06002986 */ /* 0x0001e2000c101506 */
[----:B------:R-:W-:-:S02]  /*b010*/  ISETP.LT.AND P3, PT, R70, c[0x0][0x17c], !P0 ;  /* 0x00005f0046007a0c */ /* 0x000fc40004761270 */
[C---:B------:R-:W-:Y:S01]  /*b020*/  ISETP.LT.AND P2, PT, R71.reuse, c[0x0][0x17c], !P0 ;  /* 0x00005f0047007a0c */ /* 0x040fe20004741270 */
[----:B------:R-:W-:Y:S01]  /*b030*/  IMAD R71, R71, c[0x0][0x198], RZ ;  /* 0x0000660047477a24 */ /* 0x000fe200078e02ff */
[-C--:B------:R-:W-:Y:S02]  /*b040*/  LEA.HI.X.SX32 R9, R13, R44.reuse, 0x1, P5 ;  /* 0x0000002c0d097211 */ /* 0x080fe400028f0eff */
[----:B------:R-:W-:Y:S02]  /*b050*/  LEA.HI.X.SX32 R5, R69, R44, 0x1, P6 ;  /* 0x0000002c45057211 */ /* 0x000fe400030f0eff */
[-C--:B--2---:R-:W-:Y:S01]  /*b060*/  LEA R2, P5, R11, R0.reuse, 0x1 ;  /* 0x000000000b027211 */ /* 0x084fe200078a08ff */
[----:B------:R1:W-:Y:S01]  /*b070*/  @P4 STG.E.U16 [R8.64], R29 ;  /* 0x0000001d08004986 */ /* 0x0003e2000c101506 */
[----:B0-----:R-:W-:Y:S01]  /*b080*/  LEA R6, P6, R71, R0, 0x1 ;  /* 0x0000000047067211 */ /* 0x001fe200078c08ff */
[C---:B------:R-:W-:Y:S01]  /*b090*/  IMAD R13, R72.reuse, c[0x0][0x198], RZ ;  /* 0x00006600480d7a24 */ /* 0x040fe200078e02ff */
[----:B------:R-:W-:Y:S01]  /*b0a0*/  LEA.HI.X.SX32 R3, R11, R44, 0x1, P5 ;  /* 0x0000002c0b037211 */ /* 0x000fe200028f0eff */
[----:B------:R0:W-:Y:S01]  /*b0b0*/  @P1 STG.E.U16 [R4.64], R31 ;  /* 0x0000001f04001986 */ /* 0x0001e2000c101506 */
[----:B------:R-:W-:-:S02]  /*b0c0*/  ISETP.LT.AND P4, PT, R72, c[0x0][0x17c], !P0 ;  /* 0x00005f0048007a0c */ /* 0x000fc40004781270 */
[C---:B------:R-:W-:Y:S01]  /*b0d0*/  ISETP.LT.AND P1, PT, R73.reuse, c[0x0][0x17c], !P0 ;  /* 0x00005f0049007a0c */ /* 0x040fe20004721270 */
[----:B------:R-:W-:Y:S01]  /*b0e0*/  IMAD R73, R73, c[0x0][0x198], RZ ;  /* 0x0000660049497a24 */ /* 0x000fe200078e02ff */
[----:B------:R-:W-:Y:S01]  /*b0f0*/  LEA.HI.X.SX32 R7, R71, R44, 0x1, P6 ;  /* 0x0000002c47077211 */ /* 0x000fe200030f0eff */
[----:B------:R2:W-:Y:S01]  /*b100*/  @P3 STG.E.U16 [R2.64], R33 ;  /* 0x0000002102003986 */ /* 0x0005e2000c101506 */
[-C--:B-1----:R-:W-:Y:S01]  /*b110*/  LEA R8, P5, R13, R0.reuse, 0x1 ;  /* 0x000000000d087211 */ /* 0x082fe200078a08ff */
[C---:B------:R-:W-:Y:S01]  /*b120*/  IMAD R11, R74.reuse, c[0x0][0x198], RZ ;  /* 0x000066004a0b7a24 */ /* 0x040fe200078e02ff */
[----:B------:R-:W-:Y:S01]  /*b130*/  ISETP.LT.AND P3, PT, R74, c[0x0][0x17c], !P0 ;  /* 0x00005f004a007a0c */ /* 0x000fe20004761270 */
[----:B------:R1:W-:Y:S01]  /*b140*/  @P2 STG.E.U16 [R6.64], R10 ;  /* 0x0000000a06002986 */ /* 0x0003e2000c101506 */
[----:B------:R-:W-:Y:S02]  /*b150*/  ISETP.LT.AND P2, PT, R75, c[0x0][0x17c], !P0 ;  /* 0x00005f004b007a0c */ /* 0x000fe40004741270 */
[----:B0-----:R-:W-:Y:S01]  /*b160*/  LEA R4, P6, R73, R0, 0x1 ;  /* 0x0000000049047211 */ /* 0x001fe200078c08ff */
[----:B------:R-:W-:Y:S01]  /*b170*/  IMAD R75, R75, c[0x0][0x198], RZ ;  /* 0x000066004b4b7a24 */ /* 0x000fe200078e02ff */
[----:B------:R-:W-:-:S02]  /*b180*/  LEA.HI.X.SX32 R9, R13, R44, 0x1, P5 ;  /* 0x0000002c0d097211 */ /* 0x000fc400028f0eff */
[----:B------:R-:W-:Y:S02]  /*b190*/  LEA.HI.X.SX32 R5, R73, R44, 0x1, P6 ;  /* 0x0000002c49057211 */ /* 0x000fe400030f0eff */
[-C--:B--2---:R-:W-:Y:S01]  /*b1a0*/  LEA R2, P5, R11, R0.reuse, 0x1 ;  /* 0x000000000b027211 */ /* 0x084fe200078a08ff */
[----:B------:R0:W-:Y:S01]  /*b1b0*/  @P4 STG.E.U16 [R8.64], R12 ;  /* 0x0000000c08004986 */ /* 0x0001e2000c101506 */
[C---:B------:R-:W-:Y:S01]  /*b1c0*/  IMAD R13, R76.reuse, c[0x0][0x198], RZ ;  /* 0x000066004c0d7a24 */ /* 0x040fe200078e02ff */
[----:B-1----:R-:W-:Y:S02]  /*b1d0*/  LEA R6, P6, R75, R0, 0x1 ;  /* 0x000000004b067211 */ /* 0x002fe400078c08ff */
[-C--:B------:R-:W-:Y:S01]  /*b1e0*/  LEA.HI.X.SX32 R3, R11, R44.reuse, 0x1, P5 ;  /* 0x0000002c0b037211 */ /* 0x080fe200028f0eff */
[----:B------:R1:W-:Y:S01]  /*b1f0*/  @P1 STG.E.U16 [R4.64], R14 ;  /* 0x0000000e04001986 */ /* 0x0003e2000c101506 */
[----:B------:R-:W-:Y:S02]  /*b200*/  ISETP.LT.AND P4, PT, R76, c[0x0][0x17c], !P0 ;  /* 0x00005f004c007a0c */ /* 0x000fe40004781270 */
[C---:B------:R-:W-:Y:S01]  /*b210*/  ISETP.LT.AND P1, PT, R77.reuse, c[0x0][0x17c], !P0 ;  /* 0x00005f004d007a0c */ /* 0x040fe20004721270 */
[----:B------:R-:W-:Y:S01]  /*b220*/  IMAD R77, R77, c[0x0][0x198], RZ ;  /* 0x000066004d4d7a24 */ /* 0x000fe200078e02ff */
[----:B------:R-:W-:Y:S01]  /*b230*/  LEA.HI.X.SX32 R7, R75, R44, 0x1, P6 ;  /* 0x0000002c4b077211 */ /* 0x000fe200030f0eff */
[----:B------:R2:W-:Y:S01]  /*b240*/  @P3 STG.E.U16 [R2.64], R16 ;  /* 0x0000001002003986 */ /* 0x0005e2000c101506 */
[C---:B0-----:R-:W-:Y:S01]  /*b250*/  LEA R8, P5, R13.reuse, R0, 0x1 ;  /* 0x000000000d087211 */ /* 0x041fe200078a08ff */
[C---:B------:R-:W-:Y:S01]  /*b260*/  IMAD R11, R78.reuse, c[0x0][0x198], RZ ;  /* 0x000066004e0b7a24 */ /* 0x040fe200078e02ff */
[----:B------:R-:W-:Y:S01]  /*b270*/  ISETP.LT.AND P3, PT, R78, c[0x0][0x17c], !P0 ;  /* 0x00005f004e007a0c */ /* 0x000fe20004761270 */
[----:B------:R0:W-:Y:S01]  /*b280*/  @P2 STG.E.U16 [R6.64], R18 ;  /* 0x0000001206002986 */ /* 0x0001e2000c101506 */
[----:B------:R-:W-:-:S02]  /*b290*/  LEA.HI.X.SX32 R9, R13, R44, 0x1, P5 ;  /* 0x0000002c0d097211 */ /* 0x000fc400028f0eff */
[-C--:B-1----:R-:W-:Y:S02]  /*b2a0*/  LEA R4, P6, R77, R0.reuse, 0x1 ;  /* 0x000000004d047211 */ /* 0x082fe400078c08ff */
[C---:B------:R-:W-:Y:S01]  /*b2b0*/  ISETP.LT.AND P2, PT, R79.reuse, c[0x0][0x17c], !P0 ;  /* 0x00005f004f007a0c */ /* 0x040fe20004741270 */
[----:B------:R-:W-:Y:S01]  /*b2c0*/  IMAD R79, R79, c[0x0][0x198], RZ ;  /* 0x000066004f4f7a24 */ /* 0x000fe200078e02ff */
[----:B--2---:R-:W-:Y:S01]  /*b2d0*/  LEA R2, P5, R11, R0, 0x1 ;  /* 0x000000000b027211 */ /* 0x004fe200078a08ff */
[----:B------:R1:W-:Y:S01]  /*b2e0*/  @P4 STG.E.U16 [R8.64], R20 ;  /* 0x0000001408004986 */ /* 0x0003e2000c101506 */
[----:B------:R-:W-:Y:S01]  /*b2f0*/  PRMT R15, R15, 0x7632, R15 ;  /* 0x000076320f0f7816 */ /* 0x000fe2000000000f */
[----:B------:R-:W-:Y:S01]  /*b300*/  IMAD R13, R80, c[0x0][0x198], RZ ;  /* 0x00006600500d7a24 */ /* 0x000fe200078e02ff */
[----:B------:R-:W-:Y:S02]  /*b310*/  LEA.HI.X.SX32 R5, R77, R44, 0x1, P6 ;  /* 0x0000002c4d057211 */ /* 0x000fe400030f0eff */
[----:B------:R-:W-:-:S02]  /*b320*/  PRMT R17, R17, 0x7632, R17 ;  /* 0x0000763211117816 */ /* 0x000fc40000000011 */
[----:B------:R-:W-:Y:S02]  /*b330*/  LEA.HI.X.SX32 R3, R11, R44, 0x1, P5 ;  /* 0x0000002c0b037211 */ /* 0x000fe400028f0eff */
[----:B------:R-:W-:Y:S01]  /*b340*/  ISETP.LT.AND P4, PT, R80, c[0x0][0x17c], !P0 ;  /* 0x00005f0050007a0c */ /* 0x000fe20004781270 */
[----:B------:R-:W-:Y:S01]  /*b350*/  IMAD R11, R82, c[0x0][0x198], RZ ;  /* 0x00006600520b7a24 */ /* 0x000fe200078e02ff */
[-C--:B0-----:R-:W-:Y:S01]  /*b360*/  LEA R6, P6, R79, R0.reuse, 0x1 ;  /* 0x000000004f067211 */ /* 0x081fe200078c08ff */
[----:B------:R0:W-:Y:S01]  /*b370*/  @P1 STG.E.U16 [R4.64], R15 ;  /* 0x0000000f04001986 */ /* 0x0001e2000c101506 */
[----:B-1----:R-:W-:Y:S02]  /*b380*/  LEA R8, P5, R13, R0, 0x1 ;  /* 0x000000000d087211 */ /* 0x002fe400078a08ff */
[----:B------:R-:W-:Y:S01]  /*b390*/  PRMT R19, R19, 0x7632, R19 ;  /* 0x0000763213137816 */ /* 0x000fe20000000013 */
[----:B------:R-:W-:Y:S01]  /*b3a0*/  @P3 STG.E.U16 [R2.64], R17 ;  /* 0x0000001102003986 */ /* 0x000fe2000c101506 */
[----:B------:R-:W-:-:S02]  /*b3b0*/  LEA.HI.X.SX32 R7, R79, R44, 0x1, P6 ;  /* 0x0000002c4f077211 */ /* 0x000fc400030f0eff */
[C---:B------:R-:W-:Y:S01]  /*b3c0*/  ISETP.LT.AND P3, PT, R83.reuse, c[0x0][0x17c], !P0 ;  /* 0x00005f0053007a0c */ /* 0x040fe20004761270 */
[----:B------:R-:W-:Y:S01]  /*b3d0*/  IMAD R83, R83, c[0x0][0x198], RZ ;  /* 0x0000660053537a24 */ /* 0x000fe200078e02ff */
[----:B------:R-:W-:Y:S02]  /*b3e0*/  PRMT R21, R21, 0x7632, R21 ;  /* 0x0000763215157816 */ /* 0x000fe40000000015 */
[----:B------:R-:W-:Y:S01]  /*b3f0*/  LEA.HI.X.SX32 R9, R13, R44, 0x1, P5 ;  /* 0x0000002c0d097211 */ /* 0x000fe200028f0eff */
[----:B0-----:R-:W-:Y:S01]  /*b400*/  IMAD R15, R93, c[0x0][0x198], RZ ;  /* 0x000066005d0f7a24 */ /* 0x001fe200078e02ff */
[----:B------:R-:W-:Y:S01]  /*b410*/  LEA R4, P1, R11, R0, 0x1 ;  /* 0x000000000b047211 */ /* 0x000fe200078208ff */
[----:B------:R0:W-:Y:S01]  /*b420*/  @P2 STG.E.U16 [R6.64], R19 ;  /* 0x0000001306002986 */ /* 0x0001e2000c101506 */
[C---:B------:R-:W-:Y:S01]  /*b430*/  ISETP.LT.AND P5, PT, R81.reuse, c[0x0][0x17c], !P0 ;  /* 0x00005f0051007a0c */ /* 0x040fe200047a1270 */
[----:B------:R-:W-:Y:S01]  /*b440*/  IMAD R81, R81, c[0x0][0x198], RZ ;  /* 0x0000660051517a24 */ /* 0x000fe200078e02ff */
[----:B------:R-:W-:Y:S01]  /*b450*/  LEA.HI.X.SX32 R5, R11, R44, 0x1, P1 ;  /* 0x0000002c0b057211 */ /* 0x000fe200008f0eff */
[----:B------:R1:W-:Y:S01]  /*b460*/  @P4 STG.E.U16 [R8.64], R21 ;  /* 0x0000001508004986 */ /* 0x0003e2000c101506 */
[----:B------:R-:W-:Y:S01]  /*b470*/  LEA R10, P1, R15, R0, 0x1 ;  /* 0x000000000f0a7211 */ /* 0x000fe200078208ff */
[----:B------:R-:W-:Y:S01]  /*b480*/  IMAD R13, R84, c[0x0][0x198], RZ ;  /* 0x00006600540d7a24 */ /* 0x000fe200078e02ff */
[----:B------:R-:W-:-:S02]  /*b490*/  ISETP.LT.AND P4, PT, R82, c[0x0][0x17c], !P0 ;  /* 0x00005f0052007a0c */ /* 0x000fc40004781270 */
[-C--:B0-----:R-:W-:Y:S02]  /*b4a0*/  LEA R6, P2, R83, R0.reuse, 0x1 ;  /* 0x0000000053067211 */ /* 0x081fe400078408ff */
[----:B------:R-:W-:Y:S02]  /*b4b0*/  LEA R2, P6, R81, R0, 0x1 ;  /* 0x0000000051027211 */ /* 0x000fe400078c08ff */
[-C--:B------:R-:W-:Y:S02]  /*b4c0*/  LEA.HI.X.SX32 R7, R83, R44.reuse, 0x1, P2 ;  /* 0x0000002c53077211 */ /* 0x080fe400010f0eff */
[----:B------:R-:W-:Y:S02]  /*b4d0*/  ISETP.LT.AND P2, PT, R84, c[0x0][0x17c], !P0 ;  /* 0x00005f0054007a0c */ /* 0x000fe40004741270 */
[----:B------:R-:W-:Y:S02]  /*b4e0*/  LEA.HI.X.SX32 R11, R15, R44, 0x1, P1 ;  /* 0x0000002c0f0b7211 */ /* 0x000fe400008f0eff */
[----:B------:R-:W-:-:S02]  /*b4f0*/  ISETP.LT.AND P1, PT, R93, c[0x0][0x17c], !P0 ;  /* 0x00005f005d007a0c */ /* 0x000fc40004721270 */
[----:B------:R-:W-:Y:S02]  /*b500*/  ISETP.LT.AND P0, PT, R85, c[0x0][0x17c], !P0 ;  /* 0x00005f0055007a0c */ /* 0x000fe40004701270 */
[----:B------:R-:W-:Y:S02]  /*b510*/  LEA.HI.X.SX32 R3, R81, R44, 0x1, P6 ;  /* 0x0000002c51037211 */ /* 0x000fe400030f0eff */
[----:B-1----:R-:W-:Y:S02]  /*b520*/  LEA R8, P6, R13, R0, 0x1 ;  /* 0x000000000d087211 */ /* 0x002fe400078c08ff */
[----:B------:R-:W-:Y:S02]  /*b530*/  PRMT R23, R23, 0x7632, R23 ;  /* 0x0000763217177816 */ /* 0x000fe40000000017 */
[----:B------:R-:W-:Y:S01]  /*b540*/  PRMT R25, R25, 0x7632, R25 ;  /* 0x0000763219197816 */ /* 0x000fe20000000019 */
[----:B------:R-:W-:Y:S01]  /*b550*/  IMAD R17, R85, c[0x0][0x198], RZ ;  /* 0x0000660055117a24 */ /* 0x000fe200078e02ff */
[----:B------:R-:W-:-:S02]  /*b560*/  PRMT R27, R27, 0x7632, R27 ;  /* 0x000076321b1b7816 */ /* 0x000fc4000000001b */
[----:B------:R-:W-:Y:S02]  /*b570*/  LEA.HI.X.SX32 R9, R13, R44, 0x1, P6 ;  /* 0x0000002c0d097211 */ /* 0x000fe400030f0eff */
[----:B------:R-:W-:Y:S01]  /*b580*/  PRMT R29, R29, 0x7632, R29 ;  /* 0x000076321d1d7816 */ /* 0x000fe2000000001d */
[----:B------:R0:W-:Y:S01]  /*b590*/  @P5 STG.E.U16 [R2.64], R23 ;  /* 0x0000001702005986 */ /* 0x0001e2000c101506 */
[----:B------:R-:W-:-:S03]  /*b5a0*/  PRMT R31, R31, 0x7632, R31 ;  /* 0x000076321f1f7816 */ /* 0x000fc6000000001f */
[----:B------:R0:W-:Y:S01]  /*b5b0*/  @P4 STG.E.U16 [R4.64], R25 ;  /* 0x0000001904004986 */ /* 0x0001e2000c101506 */
[----:B------:R-:W-:-:S03]  /*b5c0*/  LEA R12, P6, R17, R0, 0x1 ;  /* 0x00000000110c7211 */ /* 0x000fc600078c08ff */
[----:B------:R0:W-:Y:S04]  /*b5d0*/  @P3 STG.E.U16 [R6.64], R27 ;  /* 0x0000001b06003986 */ /* 0x0001e8000c101506 */
[----:B------:R0:W-:Y:S01]  /*b5e0*/  @P2 STG.E.U16 [R8.64], R29 ;  /* 0x0000001d08002986 */ /* 0x0001e2000c101506 */
[----:B------:R-:W-:-:S03]  /*b5f0*/  LEA.HI.X.SX32 R13, R17, R44, 0x1, P6 ;  /* 0x0000002c110d7211 */ /* 0x000fc600030f0eff */
[----:B------:R0:W-:Y:S01]  /*b600*/  @P1 STG.E.U16 [R10.64], R31 ;  /* 0x0000001f0a001986 */ /* 0x0001e2000c101506 */
[----:B------:R-:W-:Y:S05]  /*b610*/  @!P0 EXIT ;  /* 0x000000000000894d */ /* 0x000fea0003800000 */
[----:B0-----:R-:W-:-:S05]  /*b620*/  PRMT R6, R33, 0x7632, R6 ;  /* 0x0000763221067816 */ /* 0x001fca0000000006 */
[----:B------:R-:W-:Y:S01]  /*b630*/  STG.E.U16 [R12.64], R6 ;  /* 0x000000060c007986 */ /* 0x000fe2000c101506 */
[----:B------:R-:W-:Y:S05]  /*b640*/  EXIT ;  /* 0x000000000000794d */ /* 0x000fea0003800000 */
.L_x_3:
[----:B------:R-:W-:-:S00]  /*b650*/  BRA `(.L_x_3) ;  /* 0xfffffff000007947 */ /* 0x000fc0000383ffff */
[----:B------:R-:W-:-:S00]  /*b660*/  NOP ;  /* 0x0000000000007918 */ /* 0x000fc00000000000 */
        /* <DEDUP_REMOVED lines=9> */
.L_x_4:


//--------------------- .nv.shared.matmul_kernel  --------------------------
	.section	.nv.shared.matmul_kernel,"aw",@nobits
	.sectionflags	@""
	.align	16
